	.target	sm_90a

	.elftype	@"ET_EXEC"


//--------------------- .note.nv.tkinfo           --------------------------
	.section	.note.nv.tkinfo,"",@"SHT_NOTE"
	.sectionflags	@"SHF_NOTE_NV_TKINFO"
	.tkinfo
        /*0018*/ 	.word	0x00000002
        /*0030*/ 	.string	""
        /*0030*/ 	.string	"ptxas"
        /*0030*/ 	.string	"Cuda compilation tools, release 13.0, V13.0.88"
        /*0030*/ 	.string	"Build cuda_13.0.r13.0/compiler.36424714_0"
        /*0030*/ 	.string	"-arch sm_90a -m 64 "



//--------------------- .note.nv.cuinfo           --------------------------
	.section	.note.nv.cuinfo,"",@"SHT_NOTE"
	.sectionflags	@"SHF_NOTE_NV_CUINFO"
        /*0018*/ 	.short	0x0002
        /*001a*/ 	.short	0x005a
        /*001c*/ 	.short	0x0082
	.zero		2


//--------------------- .nv.info                  --------------------------
	.section	.nv.info,"",@"SHT_CUDA_INFO"
	.align	4


	//----- nvinfo : EIATTR_REGCOUNT
	.align		4
        /*0000*/ 	.byte	0x04, 0x2f
        /*0002*/ 	.short	(.L_15 - .L_14)
	.align		4
.L_14:
        /*0004*/ 	.word	index@(_ZN7cutlass13device_kernelINS_4gemm6kernel13GemmUniversalIN4cute5tupleIJiiiiEEENS1_10collective13CollectiveMmaINS1_34MainloopSm90TmaGmmaWarpSpecializedILi3ENS5_IJNS4_1CILi1EEENSA_ILi2EEESB_EEENS1_35KernelTmaWarpSpecializedCooperativeEEENS5_IJNSA_ILi128EEESG_NSA_ILi32EEEEEENS_6half_tENS5_IJlSB_lEEESJ_SK_NS4_8TiledMMAINS4_8MMA_AtomIJNS4_4SM904GMMA26MMA_64x128x16_F32F16F16_SSILNSO_5MajorE0ELSQ_0ELNSO_7ScaleInE1ELSR_1EEEEEENS4_6LayoutINS5_IJSC_SB_SB_EEENS5_IJSB_NSA_ILi0EEESW_EEEEENS5_IJNS4_10UnderscoreESZ_SZ_EEEEENS4_23SM90_TMA_LOAD_MULTICASTENS4_14ComposedLayoutINS4_7SwizzleILi2ELi4ELi3EEENS4_18smem_ptr_flag_bitsILi16EEENSU_INS5_IJNSA_ILi8EEESH_EEENS5_IJSH_SB_EEEEEEEvNS4_8identityENS4_13SM90_TMA_LOADES1C_vS1D_EENS_8epilogue10collective6detail29Sm90TmaWarpSpecializedAdapterINS1H_15DefaultEpilogueISJ_SK_SK_NS1G_6thread17LinearCombinationISJ_Li1EffLNS1L_9ScaleType4KindE0ELNS_15FloatRoundStyleE2ESJ_EENS1_15EpilogueDefaultEEEEEvvEEEEvNT_6ParamsE)
        /*0008*/ 	.word	0x000000a8


	//----- nvinfo : EIATTR_FRAME_SIZE
	.align		4
.L_15:
        /*000c*/ 	.byte	0x04, 0x11
        /*000e*/ 	.short	(.L_17 - .L_16)
	.align		4
.L_16:
        /*0010*/ 	.word	index@(_ZN7cutlass13device_kernelINS_4gemm6kernel13GemmUniversalIN4cute5tupleIJiiiiEEENS1_10collective13CollectiveMmaINS1_34MainloopSm90TmaGmmaWarpSpecializedILi3ENS5_IJNS4_1CILi1EEENSA_ILi2EEESB_EEENS1_35KernelTmaWarpSpecializedCooperativeEEENS5_IJNSA_ILi128EEESG_NSA_ILi32EEEEEENS_6half_tENS5_IJlSB_lEEESJ_SK_NS4_8TiledMMAINS4_8MMA_AtomIJNS4_4SM904GMMA26MMA_64x128x16_F32F16F16_SSILNSO_5MajorE0ELSQ_0ELNSO_7ScaleInE1ELSR_1EEEEEENS4_6LayoutINS5_IJSC_SB_SB_EEENS5_IJSB_NSA_ILi0EEESW_EEEEENS5_IJNS4_10UnderscoreESZ_SZ_EEEEENS4_23SM90_TMA_LOAD_MULTICASTENS4_14ComposedLayoutINS4_7SwizzleILi2ELi4ELi3EEENS4_18smem_ptr_flag_bitsILi16EEENSU_INS5_IJNSA_ILi8EEESH_EEENS5_IJSH_SB_EEEEEEEvNS4_8identityENS4_13SM90_TMA_LOADES1C_vS1D_EENS_8epilogue10collective6detail29Sm90TmaWarpSpecializedAdapterINS1H_15DefaultEpilogueISJ_SK_SK_NS1G_6thread17LinearCombinationISJ_Li1EffLNS1L_9ScaleType4KindE0ELNS_15FloatRoundStyleE2ESJ_EENS1_15EpilogueDefaultEEEEEvvEEEEvNT_6ParamsE)
        /*0014*/ 	.word	0x00000000


	//----- nvinfo : EIATTR_MIN_STACK_SIZE
	.align		4
.L_17:
        /*0018*/ 	.byte	0x04, 0x12
        /*001a*/ 	.short	(.L_19 - .L_18)
	.align		4
.L_18:
        /*001c*/ 	.word	index@(_ZN7cutlass13device_kernelINS_4gemm6kernel13GemmUniversalIN4cute5tupleIJiiiiEEENS1_10collective13CollectiveMmaINS1_34MainloopSm90TmaGmmaWarpSpecializedILi3ENS5_IJNS4_1CILi1EEENSA_ILi2EEESB_EEENS1_35KernelTmaWarpSpecializedCooperativeEEENS5_IJNSA_ILi128EEESG_NSA_ILi32EEEEEENS_6half_tENS5_IJlSB_lEEESJ_SK_NS4_8TiledMMAINS4_8MMA_AtomIJNS4_4SM904GMMA26MMA_64x128x16_F32F16F16_SSILNSO_5MajorE0ELSQ_0ELNSO_7ScaleInE1ELSR_1EEEEEENS4_6LayoutINS5_IJSC_SB_SB_EEENS5_IJSB_NSA_ILi0EEESW_EEEEENS5_IJNS4_10UnderscoreESZ_SZ_EEEEENS4_23SM90_TMA_LOAD_MULTICASTENS4_14ComposedLayoutINS4_7SwizzleILi2ELi4ELi3EEENS4_18smem_ptr_flag_bitsILi16EEENSU_INS5_IJNSA_ILi8EEESH_EEENS5_IJSH_SB_EEEEEEEvNS4_8identityENS4_13SM90_TMA_LOADES1C_vS1D_EENS_8epilogue10collective6detail29Sm90TmaWarpSpecializedAdapterINS1H_15DefaultEpilogueISJ_SK_SK_NS1G_6thread17LinearCombinationISJ_Li1EffLNS1L_9ScaleType4KindE0ELNS_15FloatRoundStyleE2ESJ_EENS1_15EpilogueDefaultEEEEEvvEEEEvNT_6ParamsE)
        /*0020*/ 	.word	0x00000000
.L_19:


//--------------------- .nv.compat                --------------------------
	.section	.nv.compat,"",@"SHT_CUDA_COMPAT_INFO"
	.align	4
        /*0000*/ 	.byte	0x02, 0x09, 0x01, 0x00, 0x02, 0x02, 0x04, 0x00, 0x02, 0x05, 0x05, 0x00, 0x03, 0x07, 0x01, 0x01
        /*0010*/ 	.byte	0x02, 0x03, 0x01, 0x00, 0x02, 0x06, 0x01, 0x00, 0x04, 0x0b, 0x08, 0x00, 0x00, 0x00, 0x00, 0x00
        /*0020*/ 	.byte	0x00, 0x00, 0x00, 0x00


//--------------------- .nv.info._ZN7cutlass13device_kernelINS_4gemm6kernel13GemmUniversalIN4cute5tupleIJiiiiEEENS1_10collective13CollectiveMmaINS1_34MainloopSm90TmaGmmaWarpSpecializedILi3ENS5_IJNS4_1CILi1EEENSA_ILi2EEESB_EEENS1_35KernelTmaWarpSpecializedCooperativeEEENS5_IJNSA_ILi128EEESG_NSA_ILi32EEEEEENS_6half_tENS5_IJlSB_lEEESJ_SK_NS4_8TiledMMAINS4_8MMA_AtomIJNS4_4SM904GMMA26MMA_64x128x16_F32F16F16_SSILNSO_5MajorE0ELSQ_0ELNSO_7ScaleInE1ELSR_1EEEEEENS4_6LayoutINS5_IJSC_SB_SB_EEENS5_IJSB_NSA_ILi0EEESW_EEEEENS5_IJNS4_10UnderscoreESZ_SZ_EEEEENS4_23SM90_TMA_LOAD_MULTICASTENS4_14ComposedLayoutINS4_7SwizzleILi2ELi4ELi3EEENS4_18smem_ptr_flag_bitsILi16EEENSU_INS5_IJNSA_ILi8EEESH_EEENS5_IJSH_SB_EEEEEEEvNS4_8identityENS4_13SM90_TMA_LOADES1C_vS1D_EENS_8epilogue10collective6detail29Sm90TmaWarpSpecializedAdapterINS1H_15DefaultEpilogueISJ_SK_SK_NS1G_6thread17LinearCombinationISJ_Li1EffLNS1L_9ScaleType4KindE0ELNS_15FloatRoundStyleE2ESJ_EENS1_15EpilogueDefaultEEEEEvvEEEEvNT_6ParamsE --------------------------
	.section	.nv.info._ZN7cutlass13device_kernelINS_4gemm6kernel13GemmUniversalIN4cute5tupleIJiiiiEEENS1_10collective13CollectiveMmaINS1_34MainloopSm90TmaGmmaWarpSpecializedILi3ENS5_IJNS4_1CILi1EEENSA_ILi2EEESB_EEENS1_35KernelTmaWarpSpecializedCooperativeEEENS5_IJNSA_ILi128EEESG_NSA_ILi32EEEEEENS_6half_tENS5_IJlSB_lEEESJ_SK_NS4_8TiledMMAINS4_8MMA_AtomIJNS4_4SM904GMMA26MMA_64x128x16_F32F16F16_SSILNSO_5MajorE0ELSQ_0ELNSO_7ScaleInE1ELSR_1EEEEEENS4_6LayoutINS5_IJSC_SB_SB_EEENS5_IJSB_NSA_ILi0EEESW_EEEEENS5_IJNS4_10UnderscoreESZ_SZ_EEEEENS4_23SM90_TMA_LOAD_MULTICASTENS4_14ComposedLayoutINS4_7SwizzleILi2ELi4ELi3EEENS4_18smem_ptr_flag_bitsILi16EEENSU_INS5_IJNSA_ILi8EEESH_EEENS5_IJSH_SB_EEEEEEEvNS4_8identityENS4_13SM90_TMA_LOADES1C_vS1D_EENS_8epilogue10collective6detail29Sm90TmaWarpSpecializedAdapterINS1H_15DefaultEpilogueISJ_SK_SK_NS1G_6thread17LinearCombinationISJ_Li1EffLNS1L_9ScaleType4KindE0ELNS_15FloatRoundStyleE2ESJ_EENS1_15EpilogueDefaultEEEEEvvEEEEvNT_6ParamsE,"",@"SHT_CUDA_INFO"
	.sectionflags	@""
	.align	4


	//----- nvinfo : EIATTR_CUDA_API_VERSION
	.align		4
        /*0000*/ 	.byte	0x04, 0x37
        /*0002*/ 	.short	(.L_21 - .L_20)
.L_20:
        /*0004*/ 	.word	0x00000082


	//----- nvinfo : EIATTR_KPARAM_INFO
	.align		4
.L_21:
        /*0008*/ 	.byte	0x04, 0x17
        /*000a*/ 	.short	(.L_23 - .L_22)
.L_22:
        /*000c*/ 	.word	0x00000000
        /*0010*/ 	.short	0x0000
        /*0012*/ 	.short	0x0070
        /*0014*/ 	.byte	0x00, 0xf0, 0x01, 0x10


	//----- nvinfo : EIATTR_SPARSE_MMA_MASK
	.align		4
.L_23:
        /*0018*/ 	.byte	0x03, 0x50
        /*001a*/ 	.short	0x0000


	//----- nvinfo : EIATTR_MAXREG_COUNT
	.align		4
        /*001c*/ 	.byte	0x03, 0x1b
        /*001e*/ 	.short	0x00a8


	//----- nvinfo : EIATTR_NUM_BARRIERS
	.align		4
        /*0020*/ 	.byte	0x02, 0x4c
        /*0022*/ 	.byte	0x01
	.zero		1


	//----- nvinfo : EIATTR_EXTERNS
	.align		4
        /*0024*/ 	.byte	0x04, 0x0f
        /*0026*/ 	.short	(.L_25 - .L_24)


	//   ....[0]....
	.align		4
.L_24:
        /*0028*/ 	.word	index@(__assertfail)


	//----- nvinfo : EIATTR_MERCURY_ISA_VERSION
	.align		4
.L_25:
        /*002c*/ 	.byte	0x03, 0x5f
        /*002e*/ 	.short	0x0101


	//----- nvinfo : EIATTR_INT_WARP_WIDE_INSTR_OFFSETS
	.align		4
        /*0030*/ 	.byte	0x04, 0x31
        /*0032*/ 	.short	(.L_27 - .L_26)


	//   ....[0]....
.L_26:
        /*0034*/ 	.word	0x00000450


	//   ....[1]....
        /*0038*/ 	.word	0x00000470


	//   ....[2]....
        /*003c*/ 	.word	0x00000620


	//----- nvinfo : EIATTR_COOP_GROUP_MASK_REGIDS
	.align		4
.L_27:
        /*0040*/ 	.byte	0x04, 0x29
        /*0042*/ 	.short	(.L_29 - .L_28)


	//   ....[0]....
.L_28:
        /*0044*/ 	.word	0xffffffff


	//   ....[1]....
        /*0048*/ 	.word	0xffffffff


	//   ....[2]....
        /*004c*/ 	.word	0xffffffff


	//   ....[3]....
        /*0050*/ 	.word	0xffffffff


	//   ....[4]....
        /*0054*/ 	.word	0xffffffff


	//   ....[5]....
        /*0058*/ 	.word	0xffffffff


	//----- nvinfo : EIATTR_COOP_GROUP_INSTR_OFFSETS
	.align		4
.L_29:
        /*005c*/ 	.byte	0x04, 0x28
        /*005e*/ 	.short	(.L_31 - .L_30)


	//   ....[0]....
.L_30:
        /*0060*/ 	.word	0x00000060


	//   ....[1]....
        /*0064*/ 	.word	0x00000070


	//   ....[2]....
        /*0068*/ 	.word	0x00000130


	//   ....[3]....
        /*006c*/ 	.word	0x000002a0


	//   ....[4]....
        /*0070*/ 	.word	0x00000760


	//   ....[5]....
        /*0074*/ 	.word	0x000011a0


	//----- nvinfo : EIATTR_REG_RECONFIG
	.align		4
.L_31:
        /*0078*/ 	.byte	0x01, 0x54
	.zero		2


	//----- nvinfo : EIATTR_SYSCALL_OFFSETS
	.align		4
        /*007c*/ 	.byte	0x04, 0x46
        /*007e*/ 	.short	(.L_33 - .L_32)


	//   ....[0]....
.L_32:
        /*0080*/ 	.word	0x00001360


	//----- nvinfo : EIATTR_MBARRIER_INSTR_OFFSETS
	.align		4
.L_33:
        /*0084*/ 	.byte	0x04, 0x39
        /*0086*/ 	.short	(.L_35 - .L_34)


	//   ....[0]....
.L_34:
        /*0088*/ 	.word	0x00000230
        /*008c*/ 	.word	0x000000ff
        /*0090*/ 	.word	0x00000000
        /*0094*/ 	.short	0x0100
        /*0096*/ 	.byte	0x08
	.zero		1


	//   ....[1]....
        /*0098*/ 	.word	0x00000240
        /*009c*/ 	.word	0x000000ff
        /*00a0*/ 	.word	0x00000018
        /*00a4*/ 	.short	0x0100
        /*00a6*/ 	.byte	0x08
	.zero		1


	//   ....[2]....
        /*00a8*/ 	.word	0x00000250
        /*00ac*/ 	.word	0x000000ff
        /*00b0*/ 	.word	0x00000008
        /*00b4*/ 	.short	0x0100
        /*00b6*/ 	.byte	0x08
	.zero		1


	//   ....[3]....
        /*00b8*/ 	.word	0x00000260
        /*00bc*/ 	.word	0x000000ff
        /*00c0*/ 	.word	0x00000020
        /*00c4*/ 	.short	0x0100
        /*00c6*/ 	.byte	0x08
	.zero		1


	//   ....[4]....
        /*00c8*/ 	.word	0x00000270
        /*00cc*/ 	.word	0x000000ff
        /*00d0*/ 	.word	0x00000010
        /*00d4*/ 	.short	0x0100
        /*00d6*/ 	.byte	0x08
	.zero		1


	//   ....[5]....
        /*00d8*/ 	.word	0x00000280
        /*00dc*/ 	.word	0x000000ff
        /*00e0*/ 	.word	0x00000028
        /*00e4*/ 	.short	0x0100
        /*00e6*/ 	.byte	0x08
	.zero		1


	//   ....[6]....
        /*00e8*/ 	.word	0x000006a0
        /*00ec*/ 	.word	0x000000ff
        /*00f0*/ 	.word	0x00000040
        /*00f4*/ 	.short	0x0100
        /*00f6*/ 	.byte	0x06
	.zero		1


	//   ....[7]....
        /*00f8*/ 	.word	0x00000710
        /*00fc*/ 	.word	0x000000ff
        /*0100*/ 	.word	0x00000048
        /*0104*/ 	.short	0x0100
        /*0106*/ 	.byte	0x06
	.zero		1


	//   ....[8]....
        /*0108*/ 	.word	0x00001420
        /*010c*/ 	.word	0x00000003
        /*0110*/ 	.word	0x00000000
        /*0114*/ 	.short	0x010a
        /*0116*/ 	.byte	0x3f
	.zero		1


	//   ....[9]....
        /*0118*/ 	.word	0x00001460
        /*011c*/ 	.word	0x00000003
        /*0120*/ 	.word	0x00000000
        /*0124*/ 	.short	0x010a
        /*0126*/ 	.byte	0x3f
	.zero		1


	//   ....[10]....
        /*0128*/ 	.word	0x00001730
        /*012c*/ 	.word	0x00000005
        /*0130*/ 	.word	0x00000000
        /*0134*/ 	.short	0x010a
        /*0136*/ 	.byte	0x3f
	.zero		1


	//   ....[11]....
        /*0138*/ 	.word	0x00001770
        /*013c*/ 	.word	0x00000005
        /*0140*/ 	.word	0x00000000
        /*0144*/ 	.short	0x010a
        /*0146*/ 	.byte	0x3f
	.zero		1


	//   ....[12]....
        /*0148*/ 	.word	0x000018d0
        /*014c*/ 	.word	0x00000005
        /*0150*/ 	.word	0x00000000
        /*0154*/ 	.short	0x0101
        /*0156*/ 	.byte	0x3f
	.zero		1


	//   ....[13]....
        /*0158*/ 	.word	0x00001af0
        /*015c*/ 	.word	0x00000003
        /*0160*/ 	.word	0x00000000
        /*0164*/ 	.short	0x0101
        /*0166*/ 	.byte	0x3f
	.zero		1


	//   ....[14]....
        /*0168*/ 	.word	0x00006d90
        /*016c*/ 	.word	0x00000014
        /*0170*/ 	.word	0x00000018
        /*0174*/ 	.short	0x010a
        /*0176*/ 	.byte	0x3f
	.zero		1


	//   ....[15]....
        /*0178*/ 	.word	0x00007110
        /*017c*/ 	.word	0x00000003
        /*0180*/ 	.word	0x00000048
        /*0184*/ 	.short	0x0101
        /*0186*/ 	.byte	0x3f
	.zero		1


	//   ....[16]....
        /*0188*/ 	.word	0x00007860
        /*018c*/ 	.word	0x00000007
        /*0190*/ 	.word	0x00000000
        /*0194*/ 	.short	0x010a
        /*0196*/ 	.byte	0x3f
	.zero		1


	//   ....[17]....
        /*0198*/ 	.word	0x000078e0
        /*019c*/ 	.word	0x00000006
        /*01a0*/ 	.word	0x00000000
        /*01a4*/ 	.short	0x010a
        /*01a6*/ 	.byte	0x3f
	.zero		1


	//   ....[18]....
        /*01a8*/ 	.word	0x00007970
        /*01ac*/ 	.word	0x00000003
        /*01b0*/ 	.word	0x00000000
        /*01b4*/ 	.short	0x010a
        /*01b6*/ 	.byte	0x3f
	.zero		1


	//   ....[19]....
        /*01b8*/ 	.word	0x000079d0
        /*01bc*/ 	.word	0x00000003
        /*01c0*/ 	.word	0x00000000
        /*01c4*/ 	.short	0x010a
        /*01c6*/ 	.byte	0x3f
	.zero		1


	//   ....[20]....
        /*01c8*/ 	.word	0x00007a20
        /*01cc*/ 	.word	0x00000005
        /*01d0*/ 	.word	0x00000000
        /*01d4*/ 	.short	0x010a
        /*01d6*/ 	.byte	0x3f
	.zero		1


	//   ....[21]....
        /*01d8*/ 	.word	0x00007af0
        /*01dc*/ 	.word	0x00000014
        /*01e0*/ 	.word	0x00000018
        /*01e4*/ 	.short	0x010a
        /*01e6*/ 	.byte	0x3f
	.zero		1


	//   ....[22]....
        /*01e8*/ 	.word	0x00007bc0
        /*01ec*/ 	.word	0x00000007
        /*01f0*/ 	.word	0x00000000
        /*01f4*/ 	.short	0x010a
        /*01f6*/ 	.byte	0x3f
	.zero		1


	//   ....[23]....
        /*01f8*/ 	.word	0x00007c10
        /*01fc*/ 	.word	0x00000006
        /*0200*/ 	.word	0x00000000
        /*0204*/ 	.short	0x010a
        /*0206*/ 	.byte	0x3f
	.zero		1


	//----- nvinfo : EIATTR_NUM_MBARRIERS
	.align		4
.L_35:
        /*0208*/ 	.byte	0x03, 0x38
        /*020a*/ 	.short	0x0008


	//----- nvinfo : EIATTR_EXIT_INSTR_OFFSETS
	.align		4
        /*020c*/ 	.byte	0x04, 0x1c
        /*020e*/ 	.short	(.L_37 - .L_36)


	//   ....[0]....
.L_36:
        /*0210*/ 	.word	0x000008c0


	//   ....[1]....
        /*0214*/ 	.word	0x000010d0


	//   ....[2]....
        /*0218*/ 	.word	0x000064b0


	//   ....[3]....
        /*021c*/ 	.word	0x00006a10


	//   ....[4]....
        /*0220*/ 	.word	0x000079c0


	//----- nvinfo : EIATTR_MAX_THREADS
	.align		4
.L_37:
        /*0224*/ 	.byte	0x04, 0x05
        /*0226*/ 	.short	(.L_39 - .L_38)
.L_38:
        /*0228*/ 	.word	0x00000180
        /*022c*/ 	.word	0x00000001
        /*0230*/ 	.word	0x00000001


	//----- nvinfo : EIATTR_CRS_STACK_SIZE
	.align		4
.L_39:
        /*0234*/ 	.byte	0x04, 0x1e
        /*0236*/ 	.short	(.L_41 - .L_40)
.L_40:
        /*0238*/ 	.word	0x00000000


	//----- nvinfo : EIATTR_CBANK_PARAM_SIZE
	.align		4
.L_41:
        /*023c*/ 	.byte	0x03, 0x19
        /*023e*/ 	.short	0x0470


	//----- nvinfo : EIATTR_PARAM_CBANK
	.align		4
        /*0240*/ 	.byte	0x04, 0x0a
        /*0242*/ 	.short	(.L_43 - .L_42)
	.align		4
.L_42:
        /*0244*/ 	.word	index@(.nv.constant0._ZN7cutlass13device_kernelINS_4gemm6kernel13GemmUniversalIN4cute5tupleIJiiiiEEENS1_10collective13CollectiveMmaINS1_34MainloopSm90TmaGmmaWarpSpecializedILi3ENS5_IJNS4_1CILi1EEENSA_ILi2EEESB_EEENS1_35KernelTmaWarpSpecializedCooperativeEEENS5_IJNSA_ILi128EEESG_NSA_ILi32EEEEEENS_6half_tENS5_IJlSB_lEEESJ_SK_NS4_8TiledMMAINS4_8MMA_AtomIJNS4_4SM904GMMA26MMA_64x128x16_F32F16F16_SSILNSO_5MajorE0ELSQ_0ELNSO_7ScaleInE1ELSR_1EEEEEENS4_6LayoutINS5_IJSC_SB_SB_EEENS5_IJSB_NSA_ILi0EEESW_EEEEENS5_IJNS4_10UnderscoreESZ_SZ_EEEEENS4_23SM90_TMA_LOAD_MULTICASTENS4_14ComposedLayoutINS4_7SwizzleILi2ELi4ELi3EEENS4_18smem_ptr_flag_bitsILi16EEENSU_INS5_IJNSA_ILi8EEESH_EEENS5_IJSH_SB_EEEEEEEvNS4_8identityENS4_13SM90_TMA_LOADES1C_vS1D_EENS_8epilogue10collective6detail29Sm90TmaWarpSpecializedAdapterINS1H_15DefaultEpilogueISJ_SK_SK_NS1G_6thread17LinearCombinationISJ_Li1EffLNS1L_9ScaleType4KindE0ELNS_15FloatRoundStyleE2ESJ_EENS1_15EpilogueDefaultEEEEEvvEEEEvNT_6ParamsE)
        /*0248*/ 	.short	0x0210
        /*024a*/ 	.short	0x0470


	//----- nvinfo : EIATTR_SW_WAR
	.align		4
.L_43:
        /*024c*/ 	.byte	0x04, 0x36
        /*024e*/ 	.short	(.L_45 - .L_44)
.L_44:
        /*0250*/ 	.word	0x00000008
.L_45:


//--------------------- .nv.callgraph             --------------------------
	.section	.nv.callgraph,"",@"SHT_CUDA_CALLGRAPH"
	.align	4
	.sectionentsize	8
	.align		4
        /*0000*/ 	.word	0x00000000
	.align		4
        /*0004*/ 	.word	0xffffffff
	.align		4
        /*0008*/ 	.word	index@(_ZN7cutlass13device_kernelINS_4gemm6kernel13GemmUniversalIN4cute5tupleIJiiiiEEENS1_10collective13CollectiveMmaINS1_34MainloopSm90TmaGmmaWarpSpecializedILi3ENS5_IJNS4_1CILi1EEENSA_ILi2EEESB_EEENS1_35KernelTmaWarpSpecializedCooperativeEEENS5_IJNSA_ILi128EEESG_NSA_ILi32EEEEEENS_6half_tENS5_IJlSB_lEEESJ_SK_NS4_8TiledMMAINS4_8MMA_AtomIJNS4_4SM904GMMA26MMA_64x128x16_F32F16F16_SSILNSO_5MajorE0ELSQ_0ELNSO_7ScaleInE1ELSR_1EEEEEENS4_6LayoutINS5_IJSC_SB_SB_EEENS5_IJSB_NSA_ILi0EEESW_EEEEENS5_IJNS4_10UnderscoreESZ_SZ_EEEEENS4_23SM90_TMA_LOAD_MULTICASTENS4_14ComposedLayoutINS4_7SwizzleILi2ELi4ELi3EEENS4_18smem_ptr_flag_bitsILi16EEENSU_INS5_IJNSA_ILi8EEESH_EEENS5_IJSH_SB_EEEEEEEvNS4_8identityENS4_13SM90_TMA_LOADES1C_vS1D_EENS_8epilogue10collective6detail29Sm90TmaWarpSpecializedAdapterINS1H_15DefaultEpilogueISJ_SK_SK_NS1G_6thread17LinearCombinationISJ_Li1EffLNS1L_9ScaleType4KindE0ELNS_15FloatRoundStyleE2ESJ_EENS1_15EpilogueDefaultEEEEEvvEEEEvNT_6ParamsE)
	.align		4
        /*000c*/ 	.word	index@(__assertfail)
	.align		4
        /*0010*/ 	.word	0x00000000
	.align		4
        /*0014*/ 	.word	0xfffffffe
	.align		4
        /*0018*/ 	.word	0x00000000
	.align		4
        /*001c*/ 	.word	0xfffffffd
	.align		4
        /*0020*/ 	.word	0x00000000
	.align		4
        /*0024*/ 	.word	0xfffffffc


//--------------------- .nv.constant4             --------------------------
	.section	.nv.constant4,"a",@progbits
	.align	8
	.align		8
.nv.constant4:
        /*0000*/ 	.dword	__assertfail
	.align		8
        /*0008*/ 	.dword	__unnamed_1
	.align		8
        /*0010*/ 	.dword	_ZN39_INTERNAL_a97a4875_4_k_cu_2528606c_27594cuda3std3__45__cpo5beginE
	.align		8
        /*0018*/ 	.dword	_ZN39_INTERNAL_a97a4875_4_k_cu_2528606c_27594cuda3std3__45__cpo3endE
	.align		8
        /*0020*/ 	.dword	_ZN39_INTERNAL_a97a4875_4_k_cu_2528606c_27594cuda3std3__45__cpo6cbeginE
	.align		8
        /*0028*/ 	.dword	_ZN39_INTERNAL_a97a4875_4_k_cu_2528606c_27594cuda3std3__45__cpo4cendE
	.align		8
        /*0030*/ 	.dword	_ZN39_INTERNAL_a97a4875_4_k_cu_2528606c_27594cuda3std3__441_GLOBAL__N__a97a4875_4_k_cu_2528606c_27596ignoreE
	.align		8
        /*0038*/ 	.dword	_ZN39_INTERNAL_a97a4875_4_k_cu_2528606c_27594cuda3std3__419piecewise_constructE
	.align		8
        /*0040*/ 	.dword	_ZN39_INTERNAL_a97a4875_4_k_cu_2528606c_27594cuda3std3__48in_placeE
	.align		8
        /*0048*/ 	.dword	_ZN39_INTERNAL_a97a4875_4_k_cu_2528606c_27594cuda3std6ranges3__45__cpo4swapE
	.align		8
        /*0050*/ 	.dword	_ZN39_INTERNAL_a97a4875_4_k_cu_2528606c_27594cuda3std6ranges3__45__cpo9iter_moveE
	.align		8
        /*0058*/ 	.dword	_ZN39_INTERNAL_a97a4875_4_k_cu_2528606c_27594cute7productE
	.align		8
        /*0060*/ 	.dword	_ZN39_INTERNAL_a97a4875_4_k_cu_2528606c_27594cute1_E
	.align		8
        /*0068*/ 	.dword	$str$22
	.align		8
        /*0070*/ 	.dword	$str$23


//--------------------- .text._ZN7cutlass13device_kernelINS_4gemm6kernel13GemmUniversalIN4cute5tupleIJiiiiEEENS1_10collective13CollectiveMmaINS1_34MainloopSm90TmaGmmaWarpSpecializedILi3ENS5_IJNS4_1CILi1EEENSA_ILi2EEESB_EEENS1_35KernelTmaWarpSpecializedCooperativeEEENS5_IJNSA_ILi128EEESG_NSA_ILi32EEEEEENS_6half_tENS5_IJlSB_lEEESJ_SK_NS4_8TiledMMAINS4_8MMA_AtomIJNS4_4SM904GMMA26MMA_64x128x16_F32F16F16_SSILNSO_5MajorE0ELSQ_0ELNSO_7ScaleInE1ELSR_1EEEEEENS4_6LayoutINS5_IJSC_SB_SB_EEENS5_IJSB_NSA_ILi0EEESW_EEEEENS5_IJNS4_10UnderscoreESZ_SZ_EEEEENS4_23SM90_TMA_LOAD_MULTICASTENS4_14ComposedLayoutINS4_7SwizzleILi2ELi4ELi3EEENS4_18smem_ptr_flag_bitsILi16EEENSU_INS5_IJNSA_ILi8EEESH_EEENS5_IJSH_SB_EEEEEEEvNS4_8identityENS4_13SM90_TMA_LOADES1C_vS1D_EENS_8epilogue10collective6detail29Sm90TmaWarpSpecializedAdapterINS1H_15DefaultEpilogueISJ_SK_SK_NS1G_6thread17LinearCombinationISJ_Li1EffLNS1L_9ScaleType4KindE0ELNS_15FloatRoundStyleE2ESJ_EENS1_15EpilogueDefaultEEEEEvvEEEEvNT_6ParamsE --------------------------
	.section	.text._ZN7cutlass13device_kernelINS_4gemm6kernel13GemmUniversalIN4cute5tupleIJiiiiEEENS1_10collective13CollectiveMmaINS1_34MainloopSm90TmaGmmaWarpSpecializedILi3ENS5_IJNS4_1CILi1EEENSA_ILi2EEESB_EEENS1_35KernelTmaWarpSpecializedCooperativeEEENS5_IJNSA_ILi128EEESG_NSA_ILi32EEEEEENS_6half_tENS5_IJlSB_lEEESJ_SK_NS4_8TiledMMAINS4_8MMA_AtomIJNS4_4SM904GMMA26MMA_64x128x16_F32F16F16_SSILNSO_5MajorE0ELSQ_0ELNSO_7ScaleInE1ELSR_1EEEEEENS4_6LayoutINS5_IJSC_SB_SB_EEENS5_IJSB_NSA_ILi0EEESW_EEEEENS5_IJNS4_10UnderscoreESZ_SZ_EEEEENS4_23SM90_TMA_LOAD_MULTICASTENS4_14ComposedLayoutINS4_7SwizzleILi2ELi4ELi3EEENS4_18smem_ptr_flag_bitsILi16EEENSU_INS5_IJNSA_ILi8EEESH_EEENS5_IJSH_SB_EEEEEEEvNS4_8identityENS4_13SM90_TMA_LOADES1C_vS1D_EENS_8epilogue10collective6detail29Sm90TmaWarpSpecializedAdapterINS1H_15DefaultEpilogueISJ_SK_SK_NS1G_6thread17LinearCombinationISJ_Li1EffLNS1L_9ScaleType4KindE0ELNS_15FloatRoundStyleE2ESJ_EENS1_15EpilogueDefaultEEEEEvvEEEEvNT_6ParamsE,"ax",@progbits
	.align	128
.text._ZN7cutlass13device_kernelINS_4gemm6kernel13GemmUniversalIN4cute5tupleIJiiiiEEENS1_10collective13CollectiveMmaINS1_34MainloopSm90TmaGmmaWarpSpecializedILi3ENS5_IJNS4_1CILi1EEENSA_ILi2EEESB_EEENS1_35KernelTmaWarpSpecializedCooperativeEEENS5_IJNSA_ILi128EEESG_NSA_ILi32EEEEEENS_6half_tENS5_IJlSB_lEEESJ_SK_NS4_8TiledMMAINS4_8MMA_AtomIJNS4_4SM904GMMA26MMA_64x128x16_F32F16F16_SSILNSO_5MajorE0ELSQ_0ELNSO_7ScaleInE1ELSR_1EEEEEENS4_6LayoutINS5_IJSC_SB_SB_EEENS5_IJSB_NSA_ILi0EEESW_EEEEENS5_IJNS4_10UnderscoreESZ_SZ_EEEEENS4_23SM90_TMA_LOAD_MULTICASTENS4_14ComposedLayoutINS4_7SwizzleILi2ELi4ELi3EEENS4_18smem_ptr_flag_bitsILi16EEENSU_INS5_IJNSA_ILi8EEESH_EEENS5_IJSH_SB_EEEEEEEvNS4_8identityENS4_13SM90_TMA_LOADES1C_vS1D_EENS_8epilogue10collective6detail29Sm90TmaWarpSpecializedAdapterINS1H_15DefaultEpilogueISJ_SK_SK_NS1G_6thread17LinearCombinationISJ_Li1EffLNS1L_9ScaleType4KindE0ELNS_15FloatRoundStyleE2ESJ_EENS1_15EpilogueDefaultEEEEEvvEEEEvNT_6ParamsE:
        .type           _ZN7cutlass13device_kernelINS_4gemm6kernel13GemmUniversalIN4cute5tupleIJiiiiEEENS1_10collective13CollectiveMmaINS1_34MainloopSm90TmaGmmaWarpSpecializedILi3ENS5_IJNS4_1CILi1EEENSA_ILi2EEESB_EEENS1_35KernelTmaWarpSpecializedCooperativeEEENS5_IJNSA_ILi128EEESG_NSA_ILi32EEEEEENS_6half_tENS5_IJlSB_lEEESJ_SK_NS4_8TiledMMAINS4_8MMA_AtomIJNS4_4SM904GMMA26MMA_64x128x16_F32F16F16_SSILNSO_5MajorE0ELSQ_0ELNSO_7ScaleInE1ELSR_1EEEEEENS4_6LayoutINS5_IJSC_SB_SB_EEENS5_IJSB_NSA_ILi0EEESW_EEEEENS5_IJNS4_10UnderscoreESZ_SZ_EEEEENS4_23SM90_TMA_LOAD_MULTICASTENS4_14ComposedLayoutINS4_7SwizzleILi2ELi4ELi3EEENS4_18smem_ptr_flag_bitsILi16EEENSU_INS5_IJNSA_ILi8EEESH_EEENS5_IJSH_SB_EEEEEEEvNS4_8identityENS4_13SM90_TMA_LOADES1C_vS1D_EENS_8epilogue10collective6detail29Sm90TmaWarpSpecializedAdapterINS1H_15DefaultEpilogueISJ_SK_SK_NS1G_6thread17LinearCombinationISJ_Li1EffLNS1L_9ScaleType4KindE0ELNS_15FloatRoundStyleE2ESJ_EENS1_15EpilogueDefaultEEEEEvvEEEEvNT_6ParamsE,@function
        .size           _ZN7cutlass13device_kernelINS_4gemm6kernel13GemmUniversalIN4cute5tupleIJiiiiEEENS1_10collective13CollectiveMmaINS1_34MainloopSm90TmaGmmaWarpSpecializedILi3ENS5_IJNS4_1CILi1EEENSA_ILi2EEESB_EEENS1_35KernelTmaWarpSpecializedCooperativeEEENS5_IJNSA_ILi128EEESG_NSA_ILi32EEEEEENS_6half_tENS5_IJlSB_lEEESJ_SK_NS4_8TiledMMAINS4_8MMA_AtomIJNS4_4SM904GMMA26MMA_64x128x16_F32F16F16_SSILNSO_5MajorE0ELSQ_0ELNSO_7ScaleInE1ELSR_1EEEEEENS4_6LayoutINS5_IJSC_SB_SB_EEENS5_IJSB_NSA_ILi0EEESW_EEEEENS5_IJNS4_10UnderscoreESZ_SZ_EEEEENS4_23SM90_TMA_LOAD_MULTICASTENS4_14ComposedLayoutINS4_7SwizzleILi2ELi4ELi3EEENS4_18smem_ptr_flag_bitsILi16EEENSU_INS5_IJNSA_ILi8EEESH_EEENS5_IJSH_SB_EEEEEEEvNS4_8identityENS4_13SM90_TMA_LOADES1C_vS1D_EENS_8epilogue10collective6detail29Sm90TmaWarpSpecializedAdapterINS1H_15DefaultEpilogueISJ_SK_SK_NS1G_6thread17LinearCombinationISJ_Li1EffLNS1L_9ScaleType4KindE0ELNS_15FloatRoundStyleE2ESJ_EENS1_15EpilogueDefaultEEEEEvvEEEEvNT_6ParamsE,(.L_x_197 - _ZN7cutlass13device_kernelINS_4gemm6kernel13GemmUniversalIN4cute5tupleIJiiiiEEENS1_10collective13CollectiveMmaINS1_34MainloopSm90TmaGmmaWarpSpecializedILi3ENS5_IJNS4_1CILi1EEENSA_ILi2EEESB_EEENS1_35KernelTmaWarpSpecializedCooperativeEEENS5_IJNSA_ILi128EEESG_NSA_ILi32EEEEEENS_6half_tENS5_IJlSB_lEEESJ_SK_NS4_8TiledMMAINS4_8MMA_AtomIJNS4_4SM904GMMA26MMA_64x128x16_F32F16F16_SSILNSO_5MajorE0ELSQ_0ELNSO_7ScaleInE1ELSR_1EEEEEENS4_6LayoutINS5_IJSC_SB_SB_EEENS5_IJSB_NSA_ILi0EEESW_EEEEENS5_IJNS4_10UnderscoreESZ_SZ_EEEEENS4_23SM90_TMA_LOAD_MULTICASTENS4_14ComposedLayoutINS4_7SwizzleILi2ELi4ELi3EEENS4_18smem_ptr_flag_bitsILi16EEENSU_INS5_IJNSA_ILi8EEESH_EEENS5_IJSH_SB_EEEEEEEvNS4_8identityENS4_13SM90_TMA_LOADES1C_vS1D_EENS_8epilogue10collective6detail29Sm90TmaWarpSpecializedAdapterINS1H_15DefaultEpilogueISJ_SK_SK_NS1G_6thread17LinearCombinationISJ_Li1EffLNS1L_9ScaleType4KindE0ELNS_15FloatRoundStyleE2ESJ_EENS1_15EpilogueDefaultEEEEEvvEEEEvNT_6ParamsE)
        .other          _ZN7cutlass13device_kernelINS_4gemm6kernel13GemmUniversalIN4cute5tupleIJiiiiEEENS1_10collective13CollectiveMmaINS1_34MainloopSm90TmaGmmaWarpSpecializedILi3ENS5_IJNS4_1CILi1EEENSA_ILi2EEESB_EEENS1_35KernelTmaWarpSpecializedCooperativeEEENS5_IJNSA_ILi128EEESG_NSA_ILi32EEEEEENS_6half_tENS5_IJlSB_lEEESJ_SK_NS4_8TiledMMAINS4_8MMA_AtomIJNS4_4SM904GMMA26MMA_64x128x16_F32F16F16_SSILNSO_5MajorE0ELSQ_0ELNSO_7ScaleInE1ELSR_1EEEEEENS4_6LayoutINS5_IJSC_SB_SB_EEENS5_IJSB_NSA_ILi0EEESW_EEEEENS5_IJNS4_10UnderscoreESZ_SZ_EEEEENS4_23SM90_TMA_LOAD_MULTICASTENS4_14ComposedLayoutINS4_7SwizzleILi2ELi4ELi3EEENS4_18smem_ptr_flag_bitsILi16EEENSU_INS5_IJNSA_ILi8EEESH_EEENS5_IJSH_SB_EEEEEEEvNS4_8identityENS4_13SM90_TMA_LOADES1C_vS1D_EENS_8epilogue10collective6detail29Sm90TmaWarpSpecializedAdapterINS1H_15DefaultEpilogueISJ_SK_SK_NS1G_6thread17LinearCombinationISJ_Li1EffLNS1L_9ScaleType4KindE0ELNS_15FloatRoundStyleE2ESJ_EENS1_15EpilogueDefaultEEEEEvvEEEEvNT_6ParamsE,@"STO_CUDA_ENTRY STV_DEFAULT"
_ZN7cutlass13device_kernelINS_4gemm6kernel13GemmUniversalIN4cute5tupleIJiiiiEEENS1_10collective13CollectiveMmaINS1_34MainloopSm90TmaGmmaWarpSpecializedILi3ENS5_IJNS4_1CILi1EEENSA_ILi2EEESB_EEENS1_35KernelTmaWarpSpecializedCooperativeEEENS5_IJNSA_ILi128EEESG_NSA_ILi32EEEEEENS_6half_tENS5_IJlSB_lEEESJ_SK_NS4_8TiledMMAINS4_8MMA_AtomIJNS4_4SM904GMMA26MMA_64x128x16_F32F16F16_SSILNSO_5MajorE0ELSQ_0ELNSO_7ScaleInE1ELSR_1EEEEEENS4_6LayoutINS5_IJSC_SB_SB_EEENS5_IJSB_NSA_ILi0EEESW_EEEEENS5_IJNS4_10UnderscoreESZ_SZ_EEEEENS4_23SM90_TMA_LOAD_MULTICASTENS4_14ComposedLayoutINS4_7SwizzleILi2ELi4ELi3EEENS4_18smem_ptr_flag_bitsILi16EEENSU_INS5_IJNSA_ILi8EEESH_EEENS5_IJSH_SB_EEEEEEEvNS4_8identityENS4_13SM90_TMA_LOADES1C_vS1D_EENS_8epilogue10collective6detail29Sm90TmaWarpSpecializedAdapterINS1H_15DefaultEpilogueISJ_SK_SK_NS1G_6thread17LinearCombinationISJ_Li1EffLNS1L_9ScaleType4KindE0ELNS_15FloatRoundStyleE2ESJ_EENS1_15EpilogueDefaultEEEEEvvEEEEvNT_6ParamsE:
[----:B------:R-:W0:Y:S01]  /*0000*/  LDC R1, c[0x0][0x28] ;  /* 0x00000a00ff017b82 */ /* 0x000e220000000800 */
[----:B------:R-:W1:Y:S01]  /*0010*/  S2R R18, SR_TID.X ;  /* 0x0000000000127919 */ /* 0x000e620000002100 */
[----:B------:R-:W-:Y:S01]  /*0020*/  ELECT P0, URZ, PT ;  /* 0x00000000003f782f */ /* 0x000fe20003800000 */
[----:B------:R-:W-:Y:S01]  /*0030*/  BSSY B0, `(.L_x_0) ;  /* 0x000000f000007945 */ /* 0x000fe20003800000 */
[--C-:B-1----:R-:W-:Y:S02]  /*0040*/  SHF.R.U32.HI R0, RZ, 0x5, R18.reuse ;  /* 0x00000005ff007819 */ /* 0x102fe40000011612 */
[----:B------:R-:W-:-:S03]  /*0050*/  SHF.R.U32.HI R3, RZ, 0x7, R18 ;  /* 0x00000007ff037819 */ /* 0x000fc60000011612 */
[----:B------:R-:W1:Y:S04]  /*0060*/  SHFL.IDX PT, R2, R0, RZ, 0x1f ;  /* 0x00001fff00027589 */ /* 0x000e6800000e0000 */
[----:B------:R2:W3:Y:S01]  /*0070*/  SHFL.IDX PT, R5, R3, RZ, 0x1f ;  /* 0x00001fff03057589 */ /* 0x0004e200000e0000 */
[----:B-1----:R-:W-:-:S13]  /*0080*/  ISETP.NE.OR P0, PT, R2, RZ, !P0 ;  /* 0x000000ff0200720c */ /* 0x002fda0004705670 */
[----:B0-23--:R-:W-:Y:S05]  /*0090*/  @P0 BRA `(.L_x_1) ;  /* 0x0000000000200947 */ /* 0x00dfea0003800000 */
[----:B------:R-:W-:Y:S02]  /*00a0*/  ULDC.64 UR4, c[0x0][0x198] ;  /* 0x0000660000047ab9 */ /* 0x000fe40000000a00 */
[----:B------:R-:W-:Y:S02]  /*00b0*/  UIADD3 UR6, UP0, UR4, 0xf0, URZ ;  /* 0x000000f004067890 */ /* 0x000fe4000ff1e03f */
[----:B------:R-:W-:Y:S02]  /*00c0*/  UIADD3 UR4, UP1, UR4, 0x1f0, URZ ;  /* 0x000001f004047890 */ /* 0x000fe4000ff3e03f */
[----:B------:R-:W-:Y:S02]  /*00d0*/  UIADD3.X UR7, URZ, UR5, URZ, UP0, !UPT ;  /* 0x000000053f077290 */ /* 0x000fe400087fe43f */
[----:B------:R-:W-:-:S07]  /*00e0*/  UIADD3.X UR5, URZ, UR5, URZ, UP1, !UPT ;  /* 0x000000053f057290 */ /* 0x000fce0008ffe43f */
[----:B------:R0:W-:Y:S02]  /*00f0*/  UTMACCTL.PF [UR6] ;  /* 0x00000000060079b9 */ /* 0x0001e40008040000 */
[----:B------:R0:W-:Y:S02]  /*0100*/  UTMACCTL.PF [UR4] ;  /* 0x00000000040079b9 */ /* 0x0001e40008040000 */
[----:B0-----:R-:W-:Y:S01]  /*0110*/  NOP ;  /* 0x0000000000007918 */ /* 0x001fe20000000000 */
.L_x_1:
[----:B------:R-:W-:Y:S05]  /*0120*/  BSYNC B0 ;  /* 0x0000000000007941 */ /* 0x000fea0003800000 */
.L_x_0:
[----:B------:R-:W0:Y:S02]  /*0130*/  SHFL.IDX PT, R3, R0, RZ, 0x1f ;  /* 0x00001fff00037589 */ /* 0x000e2400000e0000 */
[----:B0-----:R-:W-:-:S13]  /*0140*/  ISETP.NE.AND P0, PT, R3, RZ, PT ;  /* 0x000000ff0300720c */ /* 0x001fda0003f05270 */
[----:B------:R-:W-:Y:S05]  /*0150*/  @P0 BRA `(.L_x_2) ;  /* 0x0000000000500947 */ /* 0x000fea0003800000 */
[----:B------:R-:W0:Y:S01]  /*0160*/  S2UR UR8, SR_CgaCtaId ;  /* 0x00000000000879c3 */ /* 0x000e220000008800 */
[----:B------:R-:W-:Y:S01]  /*0170*/  UMOV UR4, 0x400 ;  /* 0x0000040000047882 */ /* 0x000fe20000000000 */
[----:B------:R-:W-:Y:S01]  /*0180*/  UMOV UR5, 0x1 ;  /* 0x0000000100057882 */ /* 0x000fe20000000000 */
[----:B------:R-:W-:Y:S01]  /*0190*/  UMOV UR6, 0x4 ;  /* 0x0000000400067882 */ /* 0x000fe20000000000 */
[----:B------:R-:W-:Y:S01]  /*01a0*/  ELECT P0, URZ, PT ;  /* 0x00000000003f782f */ /* 0x000fe20003800000 */
[----:B------:R-:W-:-:S04]  /*01b0*/  UIADD3 UR6, -UR6, 0x100000, URZ ;  /* 0x0010000006067890 */ /* 0x000fc8000fffe13f */
[----:B------:R-:W-:Y:S02]  /*01c0*/  USHF.L.U32 UR7, UR6, 0xb, URZ ;  /* 0x0000000b06077899 */ /* 0x000fe4000800063f */
[----:B------:R-:W-:Y:S02]  /*01d0*/  USHF.L.U32 UR6, UR6, 0x1, URZ ;  /* 0x0000000106067899 */ /* 0x000fe4000800063f */
[----:B0-----:R-:W-:Y:S02]  /*01e0*/  ULEA UR8, UR8, UR4, 0x18 ;  /* 0x0000000408087291 */ /* 0x001fe4000f8ec03f */
[----:B------:R-:W-:-:S04]  /*01f0*/  UIADD3 UR4, -UR5, 0x100000, URZ ;  /* 0x0010000005047890 */ /* 0x000fc8000fffe13f */
[----:B------:R-:W-:Y:S02]  /*0200*/  USHF.L.U32 UR5, UR4, 0xb, URZ ;  /* 0x0000000b04057899 */ /* 0x000fe4000800063f */
[----:B------:R-:W-:Y:S01]  /*0210*/  USHF.L.U32 UR4, UR4, 0x1, URZ ;  /* 0x0000000104047899 */ /* 0x000fe2000800063f */
[----:B------:R-:W0:Y:S11]  /*0220*/  FENCE.VIEW.ASYNC.S ;  /* 0x00000000000073c6 */ /* 0x000e360000000000 */
[----:B0-----:R0:W1:Y:S01]  /*0230*/  SYNCS.EXCH.64 URZ, [UR8], UR4 ;  /* 0x00000004083f75b2 */ /* 0x0010620008000100 */
[----:B------:R0:W2:Y:S01]  /*0240*/  SYNCS.EXCH.64 URZ, [UR8+0x18], UR6 ;  /* 0x00001806083f75b2 */ /* 0x0000a20008000100 */
[----:B------:R0:W3:Y:S01]  /*0250*/  SYNCS.EXCH.64 URZ, [UR8+0x8], UR4 ;  /* 0x00000804083f75b2 */ /* 0x0000e20008000100 */
[----:B------:R0:W4:Y:S01]  /*0260*/  SYNCS.EXCH.64 URZ, [UR8+0x20], UR6 ;  /* 0x00002006083f75b2 */ /* 0x0001220008000100 */
[----:B------:R0:W0:Y:S01]  /*0270*/  SYNCS.EXCH.64 URZ, [UR8+0x10], UR4 ;  /* 0x00001004083f75b2 */ /* 0x0000220008000100 */
[----:B------:R0:W0:Y:S01]  /*0280*/  SYNCS.EXCH.64 URZ, [UR8+0x28], UR6 ;  /* 0x00002806083f75b2 */ /* 0x0000220008000100 */
[----:B------:R-:W-:Y:S01]  /*0290*/  NOP ;  /* 0x0000000000007918 */ /* 0x000fe20000000000 */
.L_x_2:
[----:B------:R-:W5:Y:S01]  /*02a0*/  SHFL.IDX PT, R0, R0, RZ, 0x1f ;  /* 0x00001fff00007589 */ /* 0x000f6200000e0000 */
[----:B------:R-:W-:Y:S01]  /*02b0*/  SHF.R.S32.HI R7, RZ, 0x1f, R18 ;  /* 0x0000001fff077819 */ /* 0x000fe20000011412 */
[----:B0-----:R-:W0:Y:S01]  /*02c0*/  S2UR UR8, SR_CTAID.X ;  /* 0x00000000000879c3 */ /* 0x001e220000002500 */
[----:B------:R-:W-:Y:S01]  /*02d0*/  ELECT P0, URZ, PT ;  /* 0x00000000003f782f */ /* 0x000fe20003800000 */
[----:B------:R-:W1:Y:S01]  /*02e0*/  S2R R4, SR_CTAID.Y ;  /* 0x0000000000047919 */ /* 0x000e620000002600 */
[----:B------:R-:W-:Y:S01]  /*02f0*/  LEA.HI R7, R7, R18, RZ, 0x7 ;  /* 0x0000001207077211 */ /* 0x000fe200078f38ff */
[----:B------:R-:W-:Y:S01]  /*0300*/  ULDC UR4, c[0x0][0x154] ;  /* 0x0000550000047ab9 */ /* 0x000fe20000000800 */
[----:B------:R-:W-:Y:S01]  /*0310*/  SHF.R.S32.HI R8, RZ, 0x1f, R3 ;  /* 0x0000001fff087819 */ /* 0x000fe20000011403 */
[----:B------:R-:W-:Y:S01]  /*0320*/  NOP ;  /* 0x0000000000007918 */ /* 0x000fe20000000000 */
[----:B------:R-:W-:Y:S01]  /*0330*/  LOP3.LUT R7, R7, 0xffffff80, RZ, 0xc0, !PT ;  /* 0xffffff8007077812 */ /* 0x000fe200078ec0ff */
[----:B------:R-:W2:Y:S01]  /*0340*/  LDC R12, c[0x0][0x140] ;  /* 0x00005000ff0c7b82 */ /* 0x000ea20000000800 */
[----:B------:R-:W-:Y:S01]  /*0350*/  LEA.HI R8, R8, R3, RZ, 0x2 ;  /* 0x0000000308087211 */ /* 0x000fe200078f10ff */
[----:B------:R-:W-:-:S02]  /*0360*/  NOP ;  /* 0x0000000000007918 */ /* 0x000fc40000000000 */
[----:B------:R-:W-:Y:S01]  /*0370*/  IMAD.IADD R6, R18, 0x1, -R7 ;  /* 0x0000000112067824 */ /* 0x000fe200078e0a07 */
[----:B------:R-:W-:-:S03]  /*0380*/  LOP3.LUT R8, R8, 0x3ffffffc, RZ, 0xc0, !PT ;  /* 0x3ffffffc08087812 */ /* 0x000fc600078ec0ff */
[----:B------:R-:W3:Y:S01]  /*0390*/  LDC R10, c[0x0][0x144] ;  /* 0x00005100ff0a7b82 */ /* 0x000ee20000000800 */
[----:B------:R-:W-:Y:S02]  /*03a0*/  SHF.R.S32.HI R7, RZ, 0x1f, R6 ;  /* 0x0000001fff077819 */ /* 0x000fe40000011406 */
[----:B------:R-:W-:Y:S02]  /*03b0*/  LOP3.LUT P2, RZ, R6, 0x7, RZ, 0xc0, !PT ;  /* 0x0000000706ff7812 */ /* 0x000fe4000784c0ff */
[----:B------:R-:W-:Y:S01]  /*03c0*/  LEA.HI R7, R7, R6, RZ, 0x3 ;  /* 0x0000000607077211 */ /* 0x000fe200078f18ff */
[----:B------:R-:W-:Y:S01]  /*03d0*/  VIADD R6, R5, 0xffffffff ;  /* 0xffffffff05067836 */ /* 0x000fe20000000000 */
[----:B-----5:R-:W-:Y:S02]  /*03e0*/  ISETP.NE.OR P0, PT, R0, RZ, !P0 ;  /* 0x000000ff0000720c */ /* 0x020fe40004705670 */
[--C-:B------:R-:W-:Y:S02]  /*03f0*/  SHF.R.S32.HI R0, RZ, 0x3, R7.reuse ;  /* 0x00000003ff007819 */ /* 0x100fe40000011407 */
[----:B------:R-:W-:-:S02]  /*0400*/  SHF.R.S32.HI R7, RZ, 0x1f, R7 ;  /* 0x0000001fff077819 */ /* 0x000fc40000011407 */
[----:B------:R-:W-:Y:S02]  /*0410*/  ISETP.GE.U32.AND P5, PT, R6, 0x2, PT ;  /* 0x000000020600780c */ /* 0x000fe40003fa6070 */
[----:B------:R-:W-:Y:S02]  /*0420*/  LEA.HI R7, R7, R0, RZ, 0x2 ;  /* 0x0000000007077211 */ /* 0x000fe400078f10ff */
[----:B--2---:R-:W-:Y:S02]  /*0430*/  ISETP.EQ.U32.AND P3, PT, R12, 0x1, PT ;  /* 0x000000010c00780c */ /* 0x004fe40003f62070 */
[----:B-1----:R-:W-:Y:S01]  /*0440*/  I2FP.F32.U32 R9, R4 ;  /* 0x0000000400097245 */ /* 0x002fe20000201000 */
[----:B------:R-:W-:Y:S01]  /*0450*/  VOTEU.ALL UP0, P0 ;  /* 0x00000000003f7886 */ /* 0x000fe20000000000 */
[----:B------:R-:W-:Y:S01]  /*0460*/  LOP3.LUT R7, R7, 0xfffffffc, RZ, 0xc0, !PT ;  /* 0xfffffffc07077812 */ /* 0x000fe200078ec0ff */
[----:B------:R-:W-:Y:S02]  /*0470*/  VOTEU.ALL UP1, P0 ;  /* 0x00000000003f7886 */ /* 0x000fe40000020000 */
[----:B------:R-:W-:Y:S01]  /*0480*/  FMUL R11, R9, UR4 ;  /* 0x00000004090b7c20 */ /* 0x000fe20008400000 */
[----:B------:R-:W-:Y:S01]  /*0490*/  IMAD.IADD R9, R3, 0x1, -R8 ;  /* 0x0000000103097824 */ /* 0x000fe200078e0a08 */
[----:B0-----:R-:W-:Y:S01]  /*04a0*/  I2FP.F32.U32 R8, UR8 ;  /* 0x0000000800087c45 */ /* 0x001fe20008201000 */
[----:B------:R-:W-:Y:S01]  /*04b0*/  IMAD.IADD R0, R0, 0x1, -R7 ;  /* 0x0000000100007824 */ /* 0x000fe200078e0a07 */
[----:B------:R-:W0:Y:S01]  /*04c0*/  @!UP0 S2UR UR7, SR_CgaCtaId ;  /* 0x00000000000789c3 */ /* 0x000e220000008800 */
[----:B------:R-:W-:Y:S01]  /*04d0*/  ULDC UR4, c[0x0][0x150] ;  /* 0x0000540000047ab9 */ /* 0x000fe20000000800 */
[----:B------:R-:W1:Y:S01]  /*04e0*/  F2I.U32.TRUNC.NTZ R11, R11 ;  /* 0x0000000b000b7305 */ /* 0x000e62000020f000 */
[----:B------:R-:W-:Y:S01]  /*04f0*/  FMUL R8, R8, UR4 ;  /* 0x0000000408087c20 */ /* 0x000fe20008400000 */
[----:B------:R-:W-:Y:S01]  /*0500*/  SHF.R.S32.HI R3, RZ, 0x1f, R2 ;  /* 0x0000001fff037819 */ /* 0x000fe20000011402 */
[----:B------:R-:W-:Y:S01]  /*0510*/  IMAD R9, R9, 0x4, R0 ;  /* 0x0000000409097824 */ /* 0x000fe200078e0200 */
[----:B------:R-:W-:Y:S01]  /*0520*/  UMOV UR4, 0x20 ;  /* 0x0000002000047882 */ /* 0x000fe20000000000 */
[----:B------:R-:W-:Y:S01]  /*0530*/  @!UP0 UMOV UR6, 0x400 ;  /* 0x0000040000068882 */ /* 0x000fe20000000000 */
[----:B------:R-:W2:Y:S01]  /*0540*/  LDC R7, c[0x0][0x148] ;  /* 0x00005200ff077b82 */ /* 0x000ea20000000800 */
[----:B------:R-:W-:Y:S01]  /*0550*/  LEA.HI R3, R3, R2, RZ, 0x2 ;  /* 0x0000000203037211 */ /* 0x000fe200078f10ff */
[----:B------:R-:W5:Y:S01]  /*0560*/  F2I.U32.TRUNC.NTZ R8, R8 ;  /* 0x0000000800087305 */ /* 0x000f62000020f000 */
[----:B------:R-:W-:Y:S01]  /*0570*/  IMAD.SHL.U32 R22, R9, 0x4, RZ ;  /* 0x0000000409167824 */ /* 0x000fe200078e00ff */
[----:B------:R-:W-:-:S04]  /*0580*/  @!UP0 UIADD3 UR4, -UR4, 0x100000, URZ ;  /* 0x0010000004048890 */ /* 0x000fc8000fffe13f */
[----:B------:R-:W-:Y:S02]  /*0590*/  @!UP0 USHF.L.U32 UR5, UR4, 0xb, URZ ;  /* 0x0000000b04058899 */ /* 0x000fe4000800063f */
[----:B------:R-:W-:Y:S01]  /*05a0*/  @!UP0 USHF.L.U32 UR4, UR4, 0x1, URZ ;  /* 0x0000000104048899 */ /* 0x000fe2000800063f */
[----:B------:R-:W-:Y:S02]  /*05b0*/  LOP3.LUT R3, R3, 0xfffffffc, RZ, 0xc0, !PT ;  /* 0xfffffffc03037812 */ /* 0x000fe400078ec0ff */
[----:B------:R-:W-:Y:S01]  /*05c0*/  LOP3.LUT R22, R9, 0xc, R22, 0x78, !PT ;  /* 0x0000000c09167812 */ /* 0x000fe200078e7816 */
[----:B-1----:R-:W-:Y:S02]  /*05d0*/  IMAD.MOV R21, RZ, RZ, -R11 ;  /* 0x000000ffff157224 */ /* 0x002fe400078e0a0b */
[----:B------:R-:W-:Y:S01]  /*05e0*/  IMAD.IADD R0, R2, 0x1, -R3 ;  /* 0x0000000102007824 */ /* 0x000fe200078e0a03 */
[----:B0-----:R-:W-:Y:S01]  /*05f0*/  @!UP0 ULEA UR6, UR7, UR6, 0x18 ;  /* 0x0000000607068291 */ /* 0x001fe2000f8ec03f */
[----:B-----5:R-:W-:-:S03]  /*0600*/  IMAD.MOV R3, RZ, RZ, -R8 ;  /* 0x000000ffff037224 */ /* 0x020fc600078e0a08 */
[----:B------:R-:W-:Y:S01]  /*0610*/  ISETP.NE.AND P1, PT, R0, 0x3, PT ;  /* 0x000000030000780c */ /* 0x000fe20003f25270 */
[----:B------:R-:W-:Y:S01]  /*0620*/  VOTEU.ALL UP0, P0 ;  /* 0x00000000003f7886 */ /* 0x000fe20000000000 */
[----:B------:R-:W-:Y:S01]  /*0630*/  ISETP.LT.U32.AND P0, PT, R22, 0x2, !P2 ;  /* 0x000000021600780c */ /* 0x000fe20005701070 */
[----:B---3--:R-:W-:Y:S01]  /*0640*/  IMAD R3, R10, R3, UR8 ;  /* 0x000000080a037e24 */ /* 0x008fe2000f8e0203 */
[----:B------:R-:W-:Y:S01]  /*0650*/  ISETP.EQ.OR P1, PT, R0, RZ, !P1 ;  /* 0x000000ff0000720c */ /* 0x000fe20004f22670 */
[----:B--2---:R-:W-:Y:S01]  /*0660*/  IMAD R9, R7, R21, R4 ;  /* 0x0000001507097224 */ /* 0x004fe200078e0204 */
[C---:B------:R-:W-:Y:S02]  /*0670*/  ISETP.NE.AND P2, PT, R5.reuse, RZ, PT ;  /* 0x000000ff0500720c */ /* 0x040fe40003f45270 */
[----:B------:R-:W-:Y:S01]  /*0680*/  ISETP.EQ.AND P1, PT, R5, RZ, P1 ;  /* 0x000000ff0500720c */ /* 0x000fe20000f22270 */
[----:B------:R-:W0:Y:S02]  /*0690*/  FENCE.VIEW.ASYNC.S ;  /* 0x00000000000073c6 */ /* 0x000e240000000000 */
[----:B0-----:R0:W1:Y:S01]  /*06a0*/  @!UP0 SYNCS.EXCH.64 URZ, [UR6+0x40], UR4 ;  /* 0x00004004063f85b2 */ /* 0x0010620008000100 */
[----:B------:R-:W-:-:S02]  /*06b0*/  ISETP.NE.AND P4, PT, R9, R22, PT ;  /* 0x000000160900720c */ /* 0x000fc40003f85270 */
[----:B------:R-:W-:Y:S02]  /*06c0*/  SEL R19, RZ, 0x1, !P1 ;  /* 0x00000001ff137807 */ /* 0x000fe40004800000 */
[----:B------:R-:W-:Y:S02]  /*06d0*/  ISETP.EQ.OR P4, PT, R3, RZ, !P4 ;  /* 0x000000ff0300720c */ /* 0x000fe40006782670 */
[----:B------:R-:W-:Y:S02]  /*06e0*/  SEL R19, R19, 0x2, P5 ;  /* 0x0000000213137807 */ /* 0x000fe40002800000 */
[----:B------:R-:W-:-:S04]  /*06f0*/  PLOP3.LUT P0, PT, P0, P4, PT, 0x80, 0x0 ;  /* 0x000000000000781c */ /* 0x000fc80000709070 */
[----:B------:R-:W-:Y:S01]  /*0700*/  P2R R90, PR, RZ, 0x1 ;  /* 0x00000001ff5a7803 */ /* 0x000fe20000000000 */
[----:B------:R0:W2:Y:S01]  /*0710*/  @!UP1 SYNCS.EXCH.64 URZ, [UR6+0x48], UR4 ;  /* 0x00004804063f95b2 */ /* 0x0000a20008000100 */
[----:B------:R-:W-:Y:S01]  /*0720*/  NOP ;  /* 0x0000000000007918 */ /* 0x000fe20000000000 */
[----:B------:R-:W-:Y:S06]  /*0730*/  @!P3 BRA `(.L_x_3) ;  /* 0x000000000008b947 */ /* 0x000fec0003800000 */
[----:B-12-4-:R-:W-:Y:S01]  /*0740*/  UCGABAR_ARV ;  /* 0x00000000000079c7 */ /* 0x016fe20008000000 */
[----:B------:R-:W-:Y:S05]  /*0750*/  BRA `(.L_x_4) ;  /* 0x0000000000047947 */ /* 0x000fea0003800000 */
.L_x_3:
[----:B-12-4-:R-:W-:Y:S01]  /*0760*/  NOP ;  /* 0x0000000000007918 */ /* 0x016fe20000000000 */
.L_x_4:
[----:B------:R-:W1:Y:S01]  /*0770*/  LDC R2, c[0x0][0x65c] ;  /* 0x00019700ff027b82 */ /* 0x000e620000000800 */
[----:B------:R-:W-:Y:S02]  /*0780*/  IMAD.U32 R8, RZ, RZ, UR8 ;  /* 0x00000008ff087e24 */ /* 0x000fe4000f8e00ff */
[----:B------:R-:W-:Y:S01]  /*0790*/  IMAD.MOV.U32 R9, RZ, RZ, RZ ;  /* 0x000000ffff097224 */ /* 0x000fe200078e00ff */
[----:B-1----:R-:W-:-:S04]  /*07a0*/  ISETP.NE.AND P1, PT, R2, 0x1, PT ;  /* 0x000000010200780c */ /* 0x002fc80003f25270 */
[----:B------:R-:W-:-:S09]  /*07b0*/  P2R R5, PR, RZ, 0x2 ;  /* 0x00000002ff057803 */ /* 0x000fd20000000000 */
[----:B------:R-:W1:Y:S01]  /*07c0*/  @P1 LDC R17, c[0x0][0x10] ;  /* 0x00000400ff111b82 */ /* 0x000e620000000800 */
[----:B------:R-:W-:Y:S02]  /*07d0*/  @P1 IMAD.MOV.U32 R5, RZ, RZ, RZ ;  /* 0x000000ffff051224 */ /* 0x000fe400078e00ff */
[----:B------:R-:W-:-:S05]  /*07e0*/  @P1 IMAD.MOV.U32 R13, RZ, RZ, RZ ;  /* 0x000000ffff0d1224 */ /* 0x000fca00078e00ff */
[----:B------:R-:W2:Y:S01]  /*07f0*/  @!P1 LDC R11, c[0x0][0xc] ;  /* 0x00000300ff0b9b82 */ /* 0x000ea20000000800 */
[----:B-1----:R-:W-:-:S04]  /*0800*/  @P1 IMAD.WIDE.U32 R16, R17, UR8, R4 ;  /* 0x0000000811101c25 */ /* 0x002fc8000f8e0004 */
[----:B------:R-:W-:Y:S02]  /*0810*/  @P1 IMAD.IADD R17, R17, 0x1, R13 ;  /* 0x0000000111111824 */ /* 0x000fe400078e020d */
[----:B--2---:R-:W-:-:S04]  /*0820*/  @!P1 IMAD.WIDE.U32 R8, R4, R11, R8 ;  /* 0x0000000b04089225 */ /* 0x004fc800078e0008 */
[----:B------:R-:W-:Y:S02]  /*0830*/  @!P1 IMAD.MOV.U32 R16, RZ, RZ, R8 ;  /* 0x000000ffff109224 */ /* 0x000fe400078e0008 */
[----:B------:R-:W-:Y:S01]  /*0840*/  @!P1 IMAD.MOV.U32 R17, RZ, RZ, R9 ;  /* 0x000000ffff119224 */ /* 0x000fe200078e0009 */
[----:B------:R-:W-:Y:S06]  /*0850*/  @!P3 BRA `(.L_x_5) ;  /* 0x00000000000cb947 */ /* 0x000fec0003800000 */
[----:B------:R-:W-:Y:S01]  /*0860*/  UCGABAR_WAIT ;  /* 0x0000000000007dc7 */ /* 0x000fe20008000000 */
[----:B------:R-:W-:Y:S01]  /*0870*/  CCTL.IVALL ;  /* 0x00000000ff00798f */ /* 0x000fe20002000000 */
[----:B------:R-:W-:Y:S05]  /*0880*/  BRA `(.L_x_6) ;  /* 0x0000000000047947 */ /* 0x000fea0003800000 */
.L_x_5:
[----:B------:R-:W-:Y:S06]  /*0890*/  BAR.SYNC.DEFER_BLOCKING 0x0 ;  /* 0x0000000000007b1d */ /* 0x000fec0000010000 */
.L_x_6:
[----:B------:R-:W-:Y:S05]  /*08a0*/  @!P2 BRA `(.L_x_7) ;  /* 0x0000005c0004a947 */ /* 0x000fea0003800000 */
[----:B------:R-:W-:-:S13]  /*08b0*/  ISETP.GT.U32.AND P0, PT, R6, 0x1, PT ;  /* 0x000000010600780c */ /* 0x000fda0003f04070 */
[----:B0-----:R-:W-:Y:S05]  /*08c0*/  @P0 EXIT ;  /* 0x000000000000094d */ /* 0x001fea0003800000 */
[----:B------:R-:W-:Y:S01]  /*08d0*/  ULDC.64 UR4, c[0x0][0x650] ;  /* 0x0001940000047ab9 */ /* 0x000fe20000000a00 */
[----:B------:R-:W-:Y:S01]  /*08e0*/  PRMT R0, RZ, 0x7610, R0 ;  /* 0x00007610ff007816 */ /* 0x000fe20000000000 */
[----:B------:R-:W-:Y:S01]  /*08f0*/  IMAD.MOV.U32 R92, RZ, RZ, -0x1 ;  /* 0xffffffffff5c7424 */ /* 0x000fe200078e00ff */
[----:B------:R-:W-:Y:S01]  /*0900*/  ISETP.GE.U32.AND P0, PT, R16, UR4, PT ;  /* 0x0000000410007c0c */ /* 0x000fe2000bf06070 */
[----:B------:R-:W-:Y:S02]  /*0910*/  IMAD.MOV.U32 R93, RZ, RZ, -0x1 ;  /* 0xffffffffff5d7424 */ /* 0x000fe400078e00ff */
[----:B------:R-:W-:Y:S01]  /*0920*/  IMAD.MOV.U32 R89, RZ, RZ, -0x1 ;  /* 0xffffffffff597424 */ /* 0x000fe200078e00ff */
[----:B------:R-:W-:-:S13]  /*0930*/  ISETP.GE.U32.AND.EX P0, PT, R17, UR5, PT, P0 ;  /* 0x0000000511007c0c */ /* 0x000fda000bf06100 */
[----:B------:R-:W-:Y:S05]  /*0940*/  @P0 BRA `(.L_x_8) ;  /* 0x0000000400280947 */ /* 0x000fea0003800000 */
[----:B------:R-:W0:Y:S01]  /*0950*/  LDC.64 R24, c[0x0][0x628] ;  /* 0x00018a00ff187b82 */ /* 0x000e220000000a00 */
[----:B------:R-:W-:Y:S02]  /*0960*/  IMAD.MOV.U32 R8, RZ, RZ, R16 ;  /* 0x000000ffff087224 */ /* 0x000fe400078e0010 */
[----:B------:R-:W-:-:S05]  /*0970*/  IMAD.MOV.U32 R9, RZ, RZ, R17 ;  /* 0x000000ffff097224 */ /* 0x000fca00078e0011 */
[----:B------:R-:W1:Y:S08]  /*0980*/  LDC R0, c[0x0][0x630] ;  /* 0x00018c00ff007b82 */ /* 0x000e700000000800 */
[----:B------:R-:W2:Y:S01]  /*0990*/  LDC.64 R26, c[0x0][0x620] ;  /* 0x00018800ff1a7b82 */ /* 0x000ea20000000a00 */
[----:B0-----:R-:W-:-:S04]  /*09a0*/  ISETP.NE.U32.AND P0, PT, R24, RZ, PT ;  /* 0x000000ff1800720c */ /* 0x001fc80003f05070 */
[----:B------:R-:W-:-:S13]  /*09b0*/  ISETP.NE.AND.EX P0, PT, R25, RZ, PT, P0 ;  /* 0x000000ff1900720c */ /* 0x000fda0003f05300 */
[----:B-12---:R-:W-:Y:S05]  /*09c0*/  @!P0 BRA `(.L_x_9) ;  /* 0x0000000000288947 */ /* 0x006fea0003800000 */
[----:B------:R-:W0:Y:S02]  /*09d0*/  LDC R13, c[0x0][0x634] ;  /* 0x00018d00ff0d7b82 */ /* 0x000e240000000800 */
[----:B0-----:R-:W-:-:S05]  /*09e0*/  IADD3 R13, P0, R16, R13, RZ ;  /* 0x0000000d100d7210 */ /* 0x001fca0007f1e0ff */
[----:B------:R-:W-:-:S04]  /*09f0*/  IMAD.X R15, RZ, RZ, R17, P0 ;  /* 0x000000ffff0f7224 */ /* 0x000fc800000e0611 */
[----:B------:R-:W-:-:S04]  /*0a00*/  IMAD.WIDE.U32 R8, R15, R24, RZ ;  /* 0x000000180f087225 */ /* 0x000fc800078e00ff */
[----:B------:R-:W-:-:S04]  /*0a10*/  IMAD.WIDE.U32 R10, P0, R13, R25, R8 ;  /* 0x000000190d0a7225 */ /* 0x000fc80007800008 */
[----:B------:R-:W-:-:S04]  /*0a20*/  IMAD.WIDE.U32 R8, R13, R24, RZ ;  /* 0x000000180d087225 */ /* 0x000fc800078e00ff */
[----:B------:R-:W-:Y:S01]  /*0a30*/  IMAD.X R13, RZ, RZ, RZ, P0 ;  /* 0x000000ffff0d7224 */ /* 0x000fe200000e06ff */
[----:B------:R-:W-:Y:S01]  /*0a40*/  IADD3 RZ, P0, R9, R10, RZ ;  /* 0x0000000a09ff7210 */ /* 0x000fe20007f1e0ff */
[----:B------:R-:W-:-:S04]  /*0a50*/  IMAD.MOV.U32 R12, RZ, RZ, R11 ;  /* 0x000000ffff0c7224 */ /* 0x000fc800078e000b */
[----:B------:R-:W-:-:S08]  /*0a60*/  IMAD.WIDE.U32.X R8, R15, R25, R12, P0 ;  /* 0x000000190f087225 */ /* 0x000fd000000e040c */
.L_x_9:
[----:B------:R-:W0:Y:S01]  /*0a70*/  LDC.64 R24, c[0x0][0x640] ;  /* 0x00019000ff187b82 */ /* 0x000e220000000a00 */
[-CC-:B------:R-:W-:Y:S01]  /*0a80*/  SHF.R.U64 R89, R8, R0.reuse, R9.reuse ;  /* 0x0000000008597219 */ /* 0x180fe20000001209 */
[----:B------:R-:W-:Y:S01]  /*0a90*/  IMAD R28, R7, R21, R4 ;  /* 0x00000015071c7224 */ /* 0x000fe200078e0204 */
[----:B------:R-:W-:Y:S01]  /*0aa0*/  SHF.R.U32.HI R0, RZ, R0, R9 ;  /* 0x00000000ff007219 */ /* 0x000fe20000011609 */
[----:B------:R-:W-:Y:S01]  /*0ab0*/  IMAD.MOV.U32 R21, RZ, RZ, 0x1 ;  /* 0x00000001ff157424 */ /* 0x000fe200078e00ff */
[----:B------:R-:W-:-:S03]  /*0ac0*/  IADD3 R5, P0, RZ, -R89, RZ ;  /* 0x80000059ff057210 */ /* 0x000fc60007f1e0ff */
[----:B------:R-:W1:Y:S02]  /*0ad0*/  LDC R6, c[0x0][0x618] ;  /* 0x00018600ff067b82 */ /* 0x000e640000000800 */
[----:B------:R-:W-:-:S04]  /*0ae0*/  IMAD.X R9, RZ, RZ, ~R0, P0 ;  /* 0x000000ffff097224 */ /* 0x000fc800000e0e00 */
[-C--:B------:R-:W-:Y:S02]  /*0af0*/  IMAD R0, R9, R26.reuse, RZ ;  /* 0x0000001a09007224 */ /* 0x080fe400078e02ff */
[----:B------:R-:W2:Y:S01]  /*0b00*/  LDC R11, c[0x0][0x608] ;  /* 0x00018200ff0b7b82 */ /* 0x000ea20000000800 */
[----:B------:R-:W-:-:S04]  /*0b10*/  IMAD.WIDE.U32 R8, R5, R26, R16 ;  /* 0x0000001a05087225 */ /* 0x000fc800078e0010 */
[----:B------:R-:W-:-:S03]  /*0b20*/  IMAD R5, R5, R27, R0 ;  /* 0x0000001b05057224 */ /* 0x000fc600078e0200 */
[----:B------:R-:W3:Y:S01]  /*0b30*/  LDC R12, c[0x0][0x658] ;  /* 0x00019600ff0c7b82 */ /* 0x000ee20000000800 */
[----:B0-----:R-:W-:Y:S01]  /*0b40*/  ISETP.NE.U32.AND P0, PT, R24, RZ, PT ;  /* 0x000000ff1800720c */ /* 0x001fe20003f05070 */
[----:B------:R-:W-:Y:S02]  /*0b50*/  IMAD.IADD R5, R9, 0x1, R5 ;  /* 0x0000000109057824 */ /* 0x000fe400078e0205 */
[----:B------:R-:W-:Y:S01]  /*0b60*/  IMAD.MOV.U32 R9, RZ, RZ, -0x1 ;  /* 0xffffffffff097424 */ /* 0x000fe200078e00ff */
[----:B------:R-:W-:-:S03]  /*0b70*/  ISETP.NE.AND.EX P0, PT, R25, RZ, PT, P0 ;  /* 0x000000ff1900720c */ /* 0x000fc60003f05300 */
[----:B------:R-:W0:Y:S01]  /*0b80*/  LDC R15, c[0x0][0x600] ;  /* 0x00018000ff0f7b82 */ /* 0x000e220000000800 */
[-CC-:B-1----:R-:W-:Y:S02]  /*0b90*/  SHF.R.U64 R13, R8, R6.reuse, R5.reuse ;  /* 0x00000006080d7219 */ /* 0x182fe40000001205 */
[----:B------:R-:W-:-:S05]  /*0ba0*/  SHF.R.U32.HI R0, RZ, R6, R5 ;  /* 0x00000006ff007219 */ /* 0x000fca0000011605 */
[----:B------:R-:W1:Y:S01]  /*0bb0*/  LDC R14, c[0x0][0x648] ;  /* 0x00019200ff0e7b82 */ /* 0x000e620000000800 */
[-CC-:B--2---:R-:W-:Y:S02]  /*0bc0*/  SHF.R.U64 R27, R13, R11.reuse, R0.reuse ;  /* 0x0000000b0d1b7219 */ /* 0x184fe40000001200 */
[----:B------:R-:W-:-:S05]  /*0bd0*/  SHF.R.U32.HI R5, RZ, R11, R0 ;  /* 0x0000000bff057219 */ /* 0x000fca0000011600 */
[----:B------:R-:W2:Y:S01]  /*0be0*/  LDC R20, c[0x0][0x638] ;  /* 0x00018e00ff147b82 */ /* 0x000ea20000000800 */
[-CC-:B---3--:R-:W-:Y:S02]  /*0bf0*/  SHF.R.U64 R26, R27, R12.reuse, R5.reuse ;  /* 0x0000000c1b1a7219 */ /* 0x188fe40000001205 */
[-C--:B------:R-:W-:Y:S02]  /*0c00*/  SHF.L.U32 R0, R9, R12.reuse, RZ ;  /* 0x0000000c09007219 */ /* 0x080fe400000006ff */
[----:B------:R-:W-:Y:S01]  /*0c10*/  SHF.R.U32.HI R5, RZ, R12, R5 ;  /* 0x0000000cff057219 */ /* 0x000fe20000011605 */
[----:B------:R-:W-:Y:S01]  /*0c20*/  IMAD.MOV.U32 R4, RZ, RZ, R26 ;  /* 0x000000ffff047224 */ /* 0x000fe200078e001a */
[----:B------:R-:W-:Y:S01]  /*0c30*/  LOP3.LUT R10, RZ, R0, RZ, 0x33, !PT ;  /* 0x00000000ff0a7212 */ /* 0x000fe200078e33ff */
[----:B------:R-:W3:Y:S01]  /*0c40*/  LDC R23, c[0x0][0x610] ;  /* 0x00018400ff177b82 */ /* 0x000ee20000000800 */
[----:B------:R-:W-:Y:S05]  /*0c50*/  @!P0 BRA `(.L_x_10) ;  /* 0x0000000000288947 */ /* 0x000fea0003800000 */
[----:B------:R-:W4:Y:S02]  /*0c60*/  LDC R9, c[0x0][0x64c] ;  /* 0x00019300ff097b82 */ /* 0x000f240000000800 */
[----:B----4-:R-:W-:-:S05]  /*0c70*/  IADD3 R9, P0, R26, R9, RZ ;  /* 0x000000091a097210 */ /* 0x010fca0007f1e0ff */
        /* <DEDUP_REMOVED lines=8> */
.L_x_10:
[----:B-1----:R-:W-:Y:S01]  /*0d00*/  SHF.R.U64 R4, R4, R14, R5 ;  /* 0x0000000e04047219 */ /* 0x002fe20000001205 */
[----:B0-----:R-:W-:Y:S01]  /*0d10*/  VIADD R6, R15, 0xffffffff ;  /* 0xffffffff0f067836 */ /* 0x001fe20000000000 */
[----:B------:R-:W-:Y:S02]  /*0d20*/  SHF.L.U32 R0, R21, R12, RZ ;  /* 0x0000000c15007219 */ /* 0x000fe400000006ff */
[----:B------:R-:W-:Y:S01]  /*0d30*/  LOP3.LUT R5, R27, R10, RZ, 0xc0, !PT ;  /* 0x0000000a1b057212 */ /* 0x000fe200078ec0ff */
[----:B------:R-:W-:Y:S01]  /*0d40*/  IMAD.MOV R7, RZ, RZ, -R4 ;  /* 0x000000ffff077224 */ /* 0x000fe200078e0a04 */
[----:B------:R-:W-:Y:S02]  /*0d50*/  SEL R3, R3, R28, !P1 ;  /* 0x0000001c03037207 */ /* 0x000fe40004800000 */
[----:B------:R-:W-:Y:S01]  /*0d60*/  LOP3.LUT R6, R13, R6, RZ, 0xc0, !PT ;  /* 0x000000060d067212 */ /* 0x000fe200078ec0ff */
[----:B------:R-:W-:Y:S02]  /*0d70*/  IMAD R4, R0, R4, R5 ;  /* 0x0000000400047224 */ /* 0x000fe400078e0205 */
[----:B--2---:R-:W-:-:S02]  /*0d80*/  IMAD R0, R7, R20, R26 ;  /* 0x0000001407007224 */ /* 0x004fc400078e021a */
[----:B---3--:R-:W-:Y:S02]  /*0d90*/  IMAD R3, R4, R23, R3 ;  /* 0x0000001704037224 */ /* 0x008fe400078e0203 */
[----:B------:R-:W-:Y:S02]  /*0da0*/  IMAD R92, R0, R15, R6 ;  /* 0x0000000f005c7224 */ /* 0x000fe400078e0206 */
[----:B------:R-:W-:-:S03]  /*0db0*/  IMAD.MOV.U32 R4, RZ, RZ, 0x1 ;  /* 0x00000001ff047424 */ /* 0x000fc600078e00ff */
[----:B------:R-:W-:Y:S02]  /*0dc0*/  SEL R93, R92, R3, !P1 ;  /* 0x000000035c5d7207 */ /* 0x000fe40004800000 */
[----:B------:R-:W-:Y:S02]  /*0dd0*/  PRMT R0, R4, 0x7610, R0 ;  /* 0x0000761004007816 */ /* 0x000fe40000000000 */
[----:B------:R-:W-:-:S07]  /*0de0*/  SEL R92, R3, R92, !P1 ;  /* 0x0000005c035c7207 */ /* 0x000fce0004800000 */
.L_x_8:
[----:B------:R-:W-:-:S08]  /*0df0*/  NOP ;  /* 0x0000000000007918 */ /* 0x000fd00000000000 */
[----:B------:R-:W0:Y:S02]  /*0e00*/  USETMAXREG.TRY_ALLOC.CTAPOOL UP0, 0xe8 ;  /* 0x000000e8000079c8 */ /* 0x000e240008000600 */
[----:B0-----:R-:W-:-:S13]  /*0e10*/  PLOP3.LUT P0, PT, PT, PT, UP0, 0x80, 0x0 ;  /* 0x000000000000781c */ /* 0x001fda0003f0f008 */
[----:B------:R-:W-:Y:S05]  /*0e20*/  @!P0 BRA `(.L_x_8) ;  /* 0xfffffffc00f08947 */ /* 0x000fea000383ffff */
[----:B------:R-:W-:Y:S01]  /*0e30*/  ULDC.64 UR4, c[0x0][0x598] ;  /* 0x0001660000047ab9 */ /* 0x000fe20000000a00 */
[----:B------:R-:W-:Y:S01]  /*0e40*/  ULDC.64 UR36, c[0x0][0x208] ;  /* 0x0000820000247ab9 */ /* 0x000fe20000000a00 */
[----:B------:R-:W-:-:S04]  /*0e50*/  ISETP.NE.U32.AND P0, PT, RZ, UR4, PT ;  /* 0x00000004ff007c0c */ /* 0x000fc8000bf05070 */
[----:B------:R-:W-:-:S13]  /*0e60*/  ISETP.NE.AND.EX P0, PT, RZ, UR5, PT, P0 ;  /* 0x00000005ff007c0c */ /* 0x000fda000bf05300 */
[----:B------:R-:W-:Y:S05]  /*0e70*/  @!P0 BRA `(.L_x_11) ;  /* 0x00000000001c8947 */ /* 0x000fea0003800000 */
[----:B------:R-:W0:Y:S02]  /*0e80*/  LDC.64 R4, c[0x0][0x598] ;  /* 0x00016600ff047b82 */ /* 0x000e240000000a00 */
[----:B0-----:R-:W2:Y:S02]  /*0e90*/  LDG.E.64 R4, desc[UR36][R4.64] ;  /* 0x0000002404047981 */ /* 0x001ea4000c1e1b00 */
[----:B--2---:R-:W-:-:S04]  /*0ea0*/  ISETP.NE.U32.AND P0, PT, R4, RZ, PT ;  /* 0x000000ff0400720c */ /* 0x004fc80003f05070 */
[----:B------:R-:W-:-:S13]  /*0eb0*/  ISETP.NE.AND.EX P0, PT, R5, RZ, PT, P0 ;  /* 0x000000ff0500720c */ /* 0x000fda0003f05300 */
[----:B------:R-:W-:Y:S05]  /*0ec0*/  @!P0 BRA `(.L_x_11) ;  /* 0x0000000000088947 */ /* 0x000fea0003800000 */
[----:B------:R0:W5:Y:S01]  /*0ed0*/  LD.E R23, desc[UR36][R4.64] ;  /* 0x0000002404177980 */ /* 0x000162000c101900 */
[----:B------:R-:W-:Y:S05]  /*0ee0*/  BRA `(.L_x_12) ;  /* 0x0000000000247947 */ /* 0x000fea0003800000 */
.L_x_11:
[----:B------:R-:W-:Y:S02]  /*0ef0*/  ULDC.64 UR4, c[0x0][0x588] ;  /* 0x0001620000047ab9 */ /* 0x000fe40000000a00 */
[----:B------:R-:W-:-:S04]  /*0f00*/  ISETP.NE.U32.AND P0, PT, RZ, UR4, PT ;  /* 0x00000004ff007c0c */ /* 0x000fc8000bf05070 */
[----:B------:R-:W-:-:S13]  /*0f10*/  ISETP.NE.AND.EX P0, PT, RZ, UR5, PT, P0 ;  /* 0x00000005ff007c0c */ /* 0x000fda000bf05300 */
[----:B------:R-:W-:Y:S05]  /*0f20*/  @!P0 BRA `(.L_x_13) ;  /* 0x00000000000c8947 */ /* 0x000fea0003800000 */
[----:B------:R-:W0:Y:S02]  /*0f30*/  LDC.64 R4, c[0x0][0x588] ;  /* 0x00016200ff047b82 */ /* 0x000e240000000a00 */
[----:B0-----:R1:W5:Y:S01]  /*0f40*/  LDG.E R23, desc[UR36][R4.64] ;  /* 0x0000002404177981 */ /* 0x001362000c1e1900 */
[----:B------:R-:W-:Y:S05]  /*0f50*/  BRA `(.L_x_12) ;  /* 0x0000000000087947 */ /* 0x000fea0003800000 */
.L_x_13:
[----:B------:R-:W-:Y:S02]  /*0f60*/  ULDC UR4, c[0x0][0x580] ;  /* 0x0001600000047ab9 */ /* 0x000fe40000000800 */
[----:B------:R-:W-:-:S07]  /*0f70*/  IMAD.U32 R23, RZ, RZ, UR4 ;  /* 0x00000004ff177e24 */ /* 0x000fce000f8e00ff */
.L_x_12:
[----:B------:R-:W-:Y:S02]  /*0f80*/  ULDC.64 UR4, c[0x0][0x5a0] ;  /* 0x0001680000047ab9 */ /* 0x000fe40000000a00 */
[----:B------:R-:W-:-:S04]  /*0f90*/  ISETP.NE.U32.AND P0, PT, RZ, UR4, PT ;  /* 0x00000004ff007c0c */ /* 0x000fc8000bf05070 */
[----:B------:R-:W-:-:S13]  /*0fa0*/  ISETP.NE.AND.EX P0, PT, RZ, UR5, PT, P0 ;  /* 0x00000005ff007c0c */ /* 0x000fda000bf05300 */
[----:B------:R-:W-:Y:S05]  /*0fb0*/  @!P0 BRA `(.L_x_14) ;  /* 0x00000000001c8947 */ /* 0x000fea0003800000 */
[----:B01----:R-:W0:Y:S02]  /*0fc0*/  LDC.64 R4, c[0x0][0x5a0] ;  /* 0x00016800ff047b82 */ /* 0x003e240000000a00 */
[----:B0-----:R-:W2:Y:S02]  /*0fd0*/  LDG.E.64 R4, desc[UR36][R4.64] ;  /* 0x0000002404047981 */ /* 0x001ea4000c1e1b00 */
[----:B--2---:R-:W-:-:S04]  /*0fe0*/  ISETP.NE.U32.AND P0, PT, R4, RZ, PT ;  /* 0x000000ff0400720c */ /* 0x004fc80003f05070 */
[----:B------:R-:W-:-:S13]  /*0ff0*/  ISETP.NE.AND.EX P0, PT, R5, RZ, PT, P0 ;  /* 0x000000ff0500720c */ /* 0x000fda0003f05300 */
[----:B------:R-:W-:Y:S05]  /*1000*/  @!P0 BRA `(.L_x_14) ;  /* 0x0000000000088947 */ /* 0x000fea0003800000 */
[----:B------:R0:W5:Y:S01]  /*1010*/  LD.E R88, desc[UR36][R4.64] ;  /* 0x0000002404587980 */ /* 0x000162000c101900 */
[----:B------:R-:W-:Y:S05]  /*1020*/  BRA `(.L_x_15) ;  /* 0x0000000000247947 */ /* 0x000fea0003800000 */
.L_x_14:
[----:B------:R-:W-:Y:S02]  /*1030*/  ULDC.64 UR4, c[0x0][0x590] ;  /* 0x0001640000047ab9 */ /* 0x000fe40000000a00 */
[----:B------:R-:W-:-:S04]  /*1040*/  ISETP.NE.U32.AND P0, PT, RZ, UR4, PT ;  /* 0x00000004ff007c0c */ /* 0x000fc8000bf05070 */
[----:B------:R-:W-:-:S13]  /*1050*/  ISETP.NE.AND.EX P0, PT, RZ, UR5, PT, P0 ;  /* 0x00000005ff007c0c */ /* 0x000fda000bf05300 */
[----:B------:R-:W-:Y:S05]  /*1060*/  @!P0 BRA `(.L_x_16) ;  /* 0x00000000000c8947 */ /* 0x000fea0003800000 */
[----:B01----:R-:W0:Y:S02]  /*1070*/  LDC.64 R4, c[0x0][0x590] ;  /* 0x00016400ff047b82 */ /* 0x003e240000000a00 */
[----:B0-----:R1:W5:Y:S01]  /*1080*/  LDG.E R88, desc[UR36][R4.64] ;  /* 0x0000002404587981 */ /* 0x001362000c1e1900 */
[----:B------:R-:W-:Y:S05]  /*1090*/  BRA `(.L_x_15) ;  /* 0x0000000000087947 */ /* 0x000fea0003800000 */
.L_x_16:
[----:B------:R-:W-:Y:S02]  /*10a0*/  ULDC UR4, c[0x0][0x584] ;  /* 0x0001610000047ab9 */ /* 0x000fe40000000800 */
[----:B------:R-:W-:-:S07]  /*10b0*/  IMAD.U32 R88, RZ, RZ, UR4 ;  /* 0x00000004ff587e24 */ /* 0x000fce000f8e00ff */
.L_x_15:
[----:B------:R-:W-:-:S13]  /*10c0*/  LOP3.LUT P0, RZ, R0, 0xff, RZ, 0xc0, !PT ;  /* 0x000000ff00ff7812 */ /* 0x000fda000780c0ff */
[----:B------:R-:W-:Y:S05]  /*10d0*/  @!P0 EXIT ;  /* 0x000000000000894d */ /* 0x000fea0003800000 */
[----:B------:R-:W-:Y:S01]  /*10e0*/  ULDC UR4, c[0x0][0x28c] ;  /* 0x0000a30000047ab9 */ /* 0x000fe20000000800 */
[----:B------:R-:W-:Y:S01]  /*10f0*/  LOP3.LUT R91, R19, 0x1, RZ, 0xfc, !PT ;  /* 0x00000001135b7812 */ /* 0x000fe200078efcff */
[----:B------:R-:W-:Y:S01]  /*1100*/  UIADD3 UR4, UR4, 0x1f, URZ ;  /* 0x0000001f04047890 */ /* 0x000fe2000fffe03f */
[----:B------:R-:W-:Y:S01]  /*1110*/  UMOV UR38, URZ ;  /* 0x0000003f00267c82 */ /* 0x000fe20008000000 */
[----:B------:R-:W-:Y:S02]  /*1120*/  UMOV UR39, URZ ;  /* 0x0000003f00277c82 */ /* 0x000fe40008000000 */
[----:B------:R-:W-:-:S04]  /*1130*/  USHF.R.S32.HI UR5, URZ, 0x1f, UR4 ;  /* 0x0000001f3f057899 */ /* 0x000fc80008011404 */
[----:B------:R-:W-:-:S04]  /*1140*/  ULEA.HI UR5, UR5, UR4, URZ, 0x5 ;  /* 0x0000000405057291 */ /* 0x000fc8000f8f283f */
[----:B------:R-:W-:-:S12]  /*1150*/  USHF.R.S32.HI UR40, URZ, 0x5, UR5 ;  /* 0x000000053f287899 */ /* 0x000fd80008011405 */
.L_x_164:
[----:B------:R-:W-:Y:S01]  /*1160*/  LOP3.LUT R0, R18, 0x80, RZ, 0xc0, !PT ;  /* 0x0000008012007812 */ /* 0x000fe200078ec0ff */
[----:B--2---:R-:W2:Y:S01]  /*1170*/  S2UR UR7, SR_CgaCtaId ;  /* 0x00000000000779c3 */ /* 0x004ea20000008800 */
[----:B------:R-:W-:Y:S02]  /*1180*/  UMOV UR6, 0x400 ;  /* 0x0000040000067882 */ /* 0x000fe40000000000 */
[----:B------:R-:W-:-:S06]  /*1190*/  SHF.R.U32.HI R0, RZ, 0x7, R0 ;  /* 0x00000007ff007819 */ /* 0x000fcc0000011600 */
[----:B---3--:R-:W3:Y:S01]  /*11a0*/  SHFL.IDX PT, R0, R0, RZ, 0x1f ;  /* 0x00001fff00007589 */ /* 0x008ee200000e0000 */
[----:B--2---:R-:W-:Y:S01]  /*11b0*/  ULEA UR6, UR7, UR6, 0x18 ;  /* 0x0000000607067291 */ /* 0x004fe2000f8ec03f */
[----:B---3--:R-:W-:-:S13]  /*11c0*/  R2UR UR4, R0 ;  /* 0x00000000000472ca */ /* 0x008fda00000e0000 */
[----:B------:R-:W-:-:S04]  /*11d0*/  ULEA.HI UR5, UR4, UR4, URZ, 0x1 ;  /* 0x0000000404057291 */ /* 0x000fc8000f8f083f */
[----:B------:R-:W-:-:S04]  /*11e0*/  ULOP3.LUT UR5, UR5, 0xffffe, URZ, 0xc0, !UPT ;  /* 0x000ffffe05057892 */ /* 0x000fc8000f8ec03f */
[----:B------:R-:W-:-:S03]  /*11f0*/  UIADD3 UR5, UR4, -UR5, URZ ;  /* 0x8000000504057290 */ /* 0x000fc6000fffe03f */
[----:B------:R-:W-:Y:S01]  /*1200*/  ULDC UR4, c[0x0][0x28c] ;  /* 0x0000a30000047ab9 */ /* 0x000fe20000000800 */
[----:B------:R-:W-:Y:S01]  /*1210*/  ULEA UR5, UR5, UR6, 0xc ;  /* 0x0000000605057291 */ /* 0x000fe2000f8e603f */
[----:B------:R-:W-:-:S03]  /*1220*/  ISETP.LT.AND P0, PT, RZ, UR4, PT ;  /* 0x00000004ff007c0c */ /* 0x000fc6000bf01270 */
[----:B------:R-:W-:-:S04]  /*1230*/  UIADD3 UR5, UR5, 0x100, URZ ;  /* 0x0000010005057890 */ /* 0x000fc8000fffe03f */
[----:B------:R-:W-:-:S04]  /*1240*/  USHF.R.U32.HI UR5, URZ, 0x4, UR5 ;  /* 0x000000043f057899 */ /* 0x000fc80008011605 */
[----:B------:R-:W-:Y:S02]  /*1250*/  ULOP3.LUT UR41, UR5, 0x3fff, URZ, 0xc0, !UPT ;  /* 0x00003fff05297892 */ /* 0x000fe4000f8ec03f */
[----:B-1--45:R-:W-:Y:S10]  /*1260*/  @P0 BRA `(.L_x_17) ;  /* 0x0000000000400947 */ /* 0x032ff40003800000 */
[----:B------:R-:W-:Y:S01]  /*1270*/  MOV R0, 0x0 ;  /* 0x0000000000007802 */ /* 0x000fe20000000f00 */
[----:B------:R-:W-:Y:S01]  /*1280*/  ULDC.64 UR4, c[0x4][0x68] ;  /* 0x01001a0000047ab9 */ /* 0x000fe20000000a00 */
[----:B------:R-:W-:Y:S01]  /*1290*/  ULDC.64 UR6, c[0x4][0x8] ;  /* 0x0100020000067ab9 */ /* 0x000fe20000000a00 */
[----:B01----:R-:W-:Y:S01]  /*12a0*/  IMAD.U32 R4, RZ, RZ, UR4 ;  /* 0x00000004ff047e24 */ /* 0x003fe2000f8e00ff */
[----:B------:R0:W1:Y:S01]  /*12b0*/  LDC.64 R14, c[0x4][R0] ;  /* 0x01000000000e7b82 */ /* 0x0000620000000a00 */
[----:B------:R-:W-:Y:S01]  /*12c0*/  IMAD.U32 R5, RZ, RZ, UR5 ;  /* 0x00000005ff057e24 */ /* 0x000fe2000f8e00ff */
[----:B------:R-:W-:Y:S01]  /*12d0*/  ULDC.64 UR4, c[0x4][0x70] ;  /* 0x01001c0000047ab9 */ /* 0x000fe20000000a00 */
[----:B------:R-:W-:Y:S02]  /*12e0*/  IMAD.U32 R10, RZ, RZ, UR6 ;  /* 0x00000006ff0a7e24 */ /* 0x000fe4000f8e00ff */
[----:B------:R-:W-:Y:S02]  /*12f0*/  IMAD.U32 R6, RZ, RZ, UR4 ;  /* 0x00000004ff067e24 */ /* 0x000fe4000f8e00ff */
[----:B------:R-:W-:-:S02]  /*1300*/  IMAD.U32 R7, RZ, RZ, UR5 ;  /* 0x00000005ff077e24 */ /* 0x000fc4000f8e00ff */
[----:B------:R-:W-:Y:S02]  /*1310*/  IMAD.U32 R11, RZ, RZ, UR7 ;  /* 0x00000007ff0b7e24 */ /* 0x000fe4000f8e00ff */
[----:B------:R-:W-:Y:S02]  /*1320*/  IMAD.MOV.U32 R8, RZ, RZ, 0x1e1 ;  /* 0x000001e1ff087424 */ /* 0x000fe400078e00ff */
[----:B------:R-:W-:Y:S02]  /*1330*/  IMAD.MOV.U32 R12, RZ, RZ, 0x1 ;  /* 0x00000001ff0c7424 */ /* 0x000fe400078e00ff */
[----:B0-----:R-:W-:-:S07]  /*1340*/  IMAD.MOV.U32 R13, RZ, RZ, RZ ;  /* 0x000000ffff0d7224 */ /* 0x001fce00078e00ff */
[----:B------:R-:W-:-:S07]  /*1350*/  LEPC R20, `(.L_x_17) ;  /* 0x000000001014794e */ /* 0x000fce0000000000 */
[----:B-1---5:R-:W-:Y:S05]  /*1360*/  CALL.ABS.NOINC R14 ;  /* 0x000000000e007343 */ /* 0x022fea0003c00000 */
.L_x_17:
[----:B------:R-:W-:-:S13]  /*1370*/  ISETP.NE.AND P0, PT, R91, 0x3, PT ;  /* 0x000000035b00780c */ /* 0x000fda0003f05270 */
[----:B------:R-:W-:Y:S05]  /*1380*/  @!P0 BRA `(.L_x_18) ;  /* 0x0000000000048947 */ /* 0x000fea0003800000 */
[----:B------:R-:W-:Y:S01]  /*1390*/  BPT.TRAP 0x1 ;  /* 0x000000040000795c */ /* 0x000fe20000300000 */
.L_x_18:
[----:B------:R-:W2:Y:S01]  /*13a0*/  S2UR UR5, SR_CgaCtaId ;  /* 0x00000000000579c3 */ /* 0x000ea20000008800 */
[----:B------:R-:W-:Y:S01]  /*13b0*/  UMOV UR4, 0x400 ;  /* 0x0000040000047882 */ /* 0x000fe20000000000 */
[----:B------:R-:W-:Y:S02]  /*13c0*/  IMAD.U32 R0, RZ, RZ, UR38 ;  /* 0x00000026ff007e24 */ /* 0x000fe4000f8e00ff */
[----:B------:R-:W-:-:S03]  /*13d0*/  IMAD.U32 R3, RZ, RZ, UR39 ;  /* 0x00000027ff037e24 */ /* 0x000fc6000f8e00ff */
[----:B------:R-:W-:Y:S01]  /*13e0*/  SHF.L.U32 R0, R0, 0x1f, RZ ;  /* 0x0000001f00007819 */ /* 0x000fe200000006ff */
[----:B--2---:R-:W-:-:S06]  /*13f0*/  ULEA UR4, UR5, UR4, 0x18 ;  /* 0x0000000405047291 */ /* 0x004fcc000f8ec03f */
[----:B------:R-:W-:-:S04]  /*1400*/  IMAD.U32 R6, RZ, RZ, UR4 ;  /* 0x00000004ff067e24 */ /* 0x000fc8000f8e00ff */
[----:B------:R-:W-:-:S04]  /*1410*/  IMAD R3, R3, 0x8, R6 ;  /* 0x0000000803037824 */ /* 0x000fc800078e0206 */
[----:B------:R2:W3:Y:S01]  /*1420*/  SYNCS.PHASECHK.TRANS64.TRYWAIT P1, [R3+URZ], R0 ;  /* 0x00000000030075a7 */ /* 0x0004e2000802017f */
[----:B------:R-:W-:Y:S05]  /*1430*/  @!P0 BRA `(.L_x_19) ;  /* 0x0000000000048947 */ /* 0x000fea0003800000 */
[----:B------:R-:W-:Y:S01]  /*1440*/  BPT.TRAP 0x1 ;  /* 0x000000040000795c */ /* 0x000fe20000300000 */
.L_x_19:
[----:B---3--:R-:W-:Y:S05]  /*1450*/  @P1 BRA `(.L_x_20) ;  /* 0x0000000000081947 */ /* 0x008fea0003800000 */
[----:B------:R-:W3:Y:S02]  /*1460*/  SYNCS.PHASECHK.TRANS64.TRYWAIT P1, [R3+URZ], R0 ;  /* 0x00000000030075a7 */ /* 0x000ee4000802017f */
[----:B---3--:R-:W-:Y:S05]  /*1470*/  @!P1 BRA `(.L_x_21) ;  /* 0x0000006400549947 */ /* 0x008fea0003800000 */
.L_x_20:
[----:B------:R-:W-:-:S04]  /*1480*/  UISETP.LT.AND UP0, UPT, UR40, 0x1, UPT ;  /* 0x000000012800788c */ /* 0x000fc8000bf01270 */
[----:B------:R-:W-:-:S06]  /*1490*/  USEL UR4, UR40, 0x1, UP0 ;  /* 0x0000000128047887 */ /* 0x000fcc0008000000 */
[----:B--23--:R-:W-:Y:S01]  /*14a0*/  IMAD.U32 R0, RZ, RZ, UR4 ;  /* 0x00000004ff007e24 */ /* 0x00cfe2000f8e00ff */
[----:B------:R-:W-:Y:S05]  /*14b0*/  WARPSYNC.ALL ;  /* 0x0000000000007948 */ /* 0x000fea0003800000 */
[----:B------:R-:W-:-:S04]  /*14c0*/  IADD3 R0, -R0, UR40, RZ ;  /* 0x0000002800007c10 */ /* 0x000fc8000fffe1ff */
[----:B------:R-:W-:Y:S02]  /*14d0*/  ISETP.GE.AND P1, PT, R0, 0x1, PT ;  /* 0x000000010000780c */ /* 0x000fe40003f26270 */
[----:B------:R-:W-:Y:S01]  /*14e0*/  R2UR UR4, R6 ;  /* 0x00000000060472ca */ /* 0x000fe200000e0000 */
[----:B------:R-:W-:Y:S01]  /*14f0*/  ULOP3.LUT UR41, UR41, 0x10000, URZ, 0xfc, !UPT ;  /* 0x0001000029297892 */ /* 0x000fe2000f8efc3f */
[----:B------:R-:W-:Y:S01]  /*1500*/  WARPGROUP.ARRIVE ;  /* 0x00000000000079c5 */ /* 0x000fe20000000000 */
[----:B------:R-:W-:Y:S01]  /*1510*/  UMOV UR5, 0x80000020 ;  /* 0x8000002000057882 */ /* 0x000fe20000000000 */
[----:B------:R-:W-:-:S09]  /*1520*/  UMOV UR7, 0x80000020 ;  /* 0x8000002000077882 */ /* 0x000fd20000000000 */
[----:B------:R-:W-:-:S04]  /*1530*/  UIADD3 UR4, UR4, 0x6100, URZ ;  /* 0x0000610004047890 */ /* 0x000fc8000fffe03f */
[----:B------:R-:W-:-:S04]  /*1540*/  USHF.R.U32.HI UR4, URZ, 0x4, UR4 ;  /* 0x000000043f047899 */ /* 0x000fc80008011604 */
[----:B------:R-:W-:-:S04]  /*1550*/  ULOP3.LUT UR4, UR4, 0x3fff, URZ, 0xc0, !UPT ;  /* 0x00003fff04047892 */ /* 0x000fc8000f8ec03f */
[----:B------:R-:W-:Y:S02]  /*1560*/  ULOP3.LUT UR9, UR4, 0x10000, URZ, 0xfc, !UPT ;  /* 0x0001000004097892 */ /* 0x000fe4000f8efc3f */
[----:B------:R-:W-:Y:S02]  /*1570*/  ULEA UR4, UR39, UR41, 0x9 ;  /* 0x0000002927047291 */ /* 0x000fe4000f8e483f */
[----:B------:R-:W-:-:S09]  /*1580*/  ULEA UR6, UR39, UR9, 0x9 ;  /* 0x0000000927067291 */ /* 0x000fd2000f8e483f */
[----:B------:R-:W-:Y:S01]  /*1590*/  HGMMA.64x128x16.F32 R24, gdesc[UR4], RZ, !UPT, gsb0 ;  /* 0x01e00000041879f0 */ /* 0x000fe2000c0008ff */
[----:B------:R-:W-:Y:S02]  /*15a0*/  UIADD3 UR4, UR4, 0x2, URZ ;  /* 0x0000000204047890 */ /* 0x000fe4000fffe03f */
[----:B------:R-:W-:Y:S01]  /*15b0*/  UIADD3 UR6, UR6, 0x2, URZ ;  /* 0x0000000206067890 */ /* 0x000fe2000fffe03f */
[----:B------:R-:W-:Y:S01]  /*15c0*/  UMOV UR5, 0x80000020 ;  /* 0x8000002000057882 */ /* 0x000fe20000000000 */
[----:B------:R-:W-:Y:S01]  /*15d0*/  UMOV UR7, 0x80000020 ;  /* 0x8000002000077882 */ /* 0x000fe20000000000 */
[----:B------:R-:W-:Y:S02]  /*15e0*/  WARPGROUP.DEPBAR.LE gsb0, 0x0 ;  /* 0x00008000000079c5 */ /* 0x000fe40000010000 */
[----:B------:R-:W-:-:S06]  /*15f0*/  WARPGROUP.ARRIVE ;  /* 0x00000000000079c5 */ /* 0x000fcc0000000000 */
[----:B------:R-:W-:Y:S03]  /*1600*/  HGMMA.64x128x16.F32 R24, gdesc[UR4], R24, gsb0 ;  /* 0x01e00000041879f0 */ /* 0x000fe60008000818 */
[----:B------:R-:W-:Y:S02]  /*1610*/  WARPGROUP.DEPBAR.LE gsb0, 0x0 ;  /* 0x00008000000079c5 */ /* 0x000fe40000010000 */
[----:B------:R-:W-:Y:S05]  /*1620*/  @!P1 BRA `(.L_x_22) ;  /* 0x0000000000e49947 */ /* 0x000fea0003800000 */
[----:B------:R-:W-:Y:S02]  /*1630*/  UIADD3 UR4, UR39, 0x1, URZ ;  /* 0x0000000127047890 */ /* 0x000fe4000fffe03f */
[----:B------:R-:W-:Y:S02]  /*1640*/  IMAD.U32 R3, RZ, RZ, UR39 ;  /* 0x00000027ff037e24 */ /* 0x000fe4000f8e00ff */
[----:B------:R-:W-:-:S04]  /*1650*/  UISETP.NE.AND UP0, UPT, UR4, 0x3, UPT ;  /* 0x000000030400788c */ /* 0x000fc8000bf05270 */
[----:B------:R-:W-:Y:S02]  /*1660*/  USEL UR5, URZ, 0x1, UP0 ;  /* 0x000000013f057887 */ /* 0x000fe40008000000 */
[----:B------:R-:W-:Y:S02]  /*1670*/  USEL UR8, UR4, URZ, UP0 ;  /* 0x0000003f04087287 */ /* 0x000fe40008000000 */
[----:B------:R-:W-:-:S06]  /*1680*/  ULOP3.LUT UR5, UR38, UR5, URZ, 0x3c, !UPT ;  /* 0x0000000526057292 */ /* 0x000fcc000f8e3c3f */
[----:B------:R-:W-:-:S07]  /*1690*/  IMAD.U32 R7, RZ, RZ, UR5 ;  /* 0x00000005ff077e24 */ /* 0x000fce000f8e00ff */
.L_x_29:
[----:B------:R-:W-:Y:S05]  /*16a0*/  @!P0 BRA `(.L_x_23) ;  /* 0x0000000000048947 */ /* 0x000fea0003800000 */
[----:B------:R-:W-:Y:S01]  /*16b0*/  BPT.TRAP 0x1 ;  /* 0x000000040000795c */ /* 0x000fe20000300000 */
.L_x_23:
[----:B------:R-:W2:Y:S01]  /*16c0*/  S2UR UR5, SR_CgaCtaId ;  /* 0x00000000000579c3 */ /* 0x000ea20000008800 */
[----:B------:R-:W-:Y:S01]  /*16d0*/  UMOV UR4, 0x400 ;  /* 0x0000040000047882 */ /* 0x000fe20000000000 */
[----:B01----:R-:W-:Y:S01]  /*16e0*/  IMAD.U32 R5, RZ, RZ, UR8 ;  /* 0x00000008ff057e24 */ /* 0x003fe2000f8e00ff */
[----:B------:R-:W-:Y:S01]  /*16f0*/  SHF.L.U32 R4, R7, 0x1f, RZ ;  /* 0x0000001f07047819 */ /* 0x000fe200000006ff */
[----:B--2---:R-:W-:-:S06]  /*1700*/  ULEA UR4, UR5, UR4, 0x18 ;  /* 0x0000000405047291 */ /* 0x004fcc000f8ec03f */
[----:B------:R-:W-:-:S04]  /*1710*/  IMAD.U32 R6, RZ, RZ, UR4 ;  /* 0x00000004ff067e24 */ /* 0x000fc8000f8e00ff */
[----:B------:R-:W-:-:S04]  /*1720*/  IMAD R5, R5, 0x8, R6 ;  /* 0x0000000805057824 */ /* 0x000fc800078e0206 */
[----:B------:R0:W1:Y:S01]  /*1730*/  SYNCS.PHASECHK.TRANS64.TRYWAIT P1, [R5+URZ], R4 ;  /* 0x00000004050075a7 */ /* 0x000062000802017f */
[----:B------:R-:W-:Y:S05]  /*1740*/  @!P0 BRA `(.L_x_24) ;  /* 0x0000000000048947 */ /* 0x000fea0003800000 */
[----:B------:R-:W-:Y:S01]  /*1750*/  BPT.TRAP 0x1 ;  /* 0x000000040000795c */ /* 0x000fe20000300000 */
.L_x_24:
[----:B-1----:R-:W-:Y:S05]  /*1760*/  @P1 BRA `(.L_x_25) ;  /* 0x0000000000081947 */ /* 0x002fea0003800000 */
[----:B------:R-:W1:Y:S02]  /*1770*/  SYNCS.PHASECHK.TRANS64.TRYWAIT P1, [R5+URZ], R4 ;  /* 0x00000004050075a7 */ /* 0x000e64000802017f */
[----:B-1----:R-:W-:Y:S05]  /*1780*/  @!P1 BRA `(.L_x_26) ;  /* 0x0000006000a49947 */ /* 0x002fea0003800000 */
.L_x_25:
[----:B------:R-:W-:Y:S01]  /*1790*/  ULEA UR4, UR8, UR41, 0x9 ;  /* 0x0000002908047291 */ /* 0x000fe2000f8e483f */
[----:B------:R-:W-:Y:S01]  /*17a0*/  WARPGROUP.ARRIVE ;  /* 0x00000000000079c5 */ /* 0x000fe20000000000 */
[----:B------:R-:W-:Y:S01]  /*17b0*/  ULEA UR6, UR8, UR9, 0x9 ;  /* 0x0000000908067291 */ /* 0x000fe2000f8e483f */
[----:B------:R-:W-:Y:S01]  /*17c0*/  UMOV UR5, 0x80000020 ;  /* 0x8000002000057882 */ /* 0x000fe20000000000 */
[----:B------:R-:W-:-:S07]  /*17d0*/  UMOV UR7, 0x80000020 ;  /* 0x8000002000077882 */ /* 0x000fce0000000000 */
[----:B------:R-:W-:Y:S01]  /*17e0*/  HGMMA.64x128x16.F32 R24, gdesc[UR4], R24, gsb0 ;  /* 0x01e00000041879f0 */ /* 0x000fe20008000818 */
        /* <DEDUP_REMOVED lines=9> */
[----:B------:R-:W-:Y:S01]  /*1880*/  BPT.TRAP 0x1 ;  /* 0x000000040000795c */ /* 0x000fe20000300000 */
.L_x_27:
[----:B------:R-:W-:-:S13]  /*1890*/  ISETP.NE.AND P1, PT, R90, RZ, PT ;  /* 0x000000ff5a00720c */ /* 0x000fda0003f25270 */
[----:B01----:R-:W-:-:S04]  /*18a0*/  @P1 IMAD R4, R3, 0x8, R6 ;  /* 0x0000000803041824 */ /* 0x003fc800078e0206 */
[----:B------:R-:W-:-:S05]  /*18b0*/  @P1 VIADD R5, R4, 0x18 ;  /* 0x0000001804051836 */ /* 0x000fca0000000000 */
[----:B------:R-:W-:-:S04]  /*18c0*/  @P1 PRMT R5, R22, 0x654, R5 ;  /* 0x0000065416051816 */ /* 0x000fc80000000005 */
[----:B------:R0:W-:Y:S01]  /*18d0*/  @P1 SYNCS.ARRIVE.TRANS64.RED.A1T0 RZ, [R5+URZ], RZ ;  /* 0x000000ff05ff19a7 */ /* 0x0001e2000810043f */
[----:B------:R-:W-:-:S13]  /*18e0*/  ISETP.GT.U32.AND P1, PT, R19, 0x1, PT ;  /* 0x000000011300780c */ /* 0x000fda0003f24070 */
[----:B0-----:R-:W-:Y:S05]  /*18f0*/  @P1 BRA `(.L_x_28) ;  /* 0x0000000000041947 */ /* 0x001fea0003800000 */
[----:B------:R-:W-:Y:S01]  /*1900*/  BPT.TRAP 0x1 ;  /* 0x000000040000795c */ /* 0x000fe20000300000 */
.L_x_28:
[----:B------:R-:W-:Y:S01]  /*1910*/  UIADD3 UR8, UR8, 0x1, URZ ;  /* 0x0000000108087890 */ /* 0x000fe2000fffe03f */
[C---:B------:R-:W-:Y:S01]  /*1920*/  ISETP.GT.AND P2, PT, R0.reuse, 0x1, PT ;  /* 0x000000010000780c */ /* 0x040fe20003f44270 */
[----:B------:R-:W-:Y:S02]  /*1930*/  VIADD R3, R3, 0x1 ;  /* 0x0000000103037836 */ /* 0x000fe40000000000 */
[----:B------:R-:W-:Y:S01]  /*1940*/  UISETP.NE.AND UP0, UPT, UR8, 0x3, UPT ;  /* 0x000000030800788c */ /* 0x000fe2000bf05270 */
[----:B------:R-:W-:Y:S02]  /*1950*/  VIADD R0, R0, 0xffffffff ;  /* 0xffffffff00007836 */ /* 0x000fe40000000000 */
[C---:B------:R-:W-:Y:S01]  /*1960*/  ISETP.NE.AND P1, PT, R3.reuse, 0x3, PT ;  /* 0x000000030300780c */ /* 0x040fe20003f25270 */
[----:B------:R-:W-:Y:S02]  /*1970*/  USEL UR4, URZ, 0x1, UP0 ;  /* 0x000000013f047887 */ /* 0x000fe40008000000 */
[----:B------:R-:W-:Y:S01]  /*1980*/  USEL UR8, UR8, URZ, UP0 ;  /* 0x0000003f08087287 */ /* 0x000fe20008000000 */
[----:B------:R-:W-:-:S03]  /*1990*/  SEL R3, R3, RZ, P1 ;  /* 0x000000ff03037207 */ /* 0x000fc60000800000 */
[----:B------:R-:W-:Y:S01]  /*19a0*/  LOP3.LUT R7, R7, UR4, RZ, 0x3c, !PT ;  /* 0x0000000407077c12 */ /* 0x000fe2000f8e3cff */
[----:B------:R-:W-:Y:S07]  /*19b0*/  @P2 BRA `(.L_x_29) ;  /* 0xfffffffc00382947 */ /* 0x000fee000383ffff */
.L_x_22:
[----:B------:R-:W2:Y:S02]  /*19c0*/  LDC R0, c[0x0][0x28c] ;  /* 0x0000a300ff007b82 */ /* 0x000ea40000000800 */
[----:B--2---:R-:W-:-:S13]  /*19d0*/  ISETP.GE.AND P1, PT, R0, 0x1, PT ;  /* 0x000000010000780c */ /* 0x004fda0003f26270 */
[----:B------:R-:W-:Y:S05]  /*19e0*/  @!P1 BRA `(.L_x_30) ;  /* 0x0000000000509947 */ /* 0x000fea0003800000 */
[----:B------:R-:W-:Y:S05]  /*19f0*/  @!P0 BRA `(.L_x_31) ;  /* 0x0000000000048947 */ /* 0x000fea0003800000 */
[----:B------:R-:W-:Y:S01]  /*1a00*/  BPT.TRAP 0x1 ;  /* 0x000000040000795c */ /* 0x000fe20000300000 */
.L_x_31:
[----:B------:R-:W-:Y:S01]  /*1a10*/  ISETP.NE.AND P1, PT, R90, RZ, PT ;  /* 0x000000ff5a00720c */ /* 0x000fe20003f25270 */
[----:B------:R-:W-:Y:S01]  /*1a20*/  BSSY B0, `(.L_x_32) ;  /* 0x000000e000007945 */ /* 0x000fe20003800000 */
[----:B------:R-:W-:-:S11]  /*1a30*/  ISETP.GT.U32.AND P0, PT, R19, 0x1, PT ;  /* 0x000000011300780c */ /* 0x000fd60003f04070 */
[----:B------:R-:W-:Y:S05]  /*1a40*/  @!P1 BRA `(.L_x_33) ;  /* 0x00000000002c9947 */ /* 0x000fea0003800000 */
[----:B------:R-:W-:-:S04]  /*1a50*/  UISETP.LT.AND UP0, UPT, UR40, 0x1, UPT ;  /* 0x000000012800788c */ /* 0x000fc8000bf01270 */
[----:B------:R-:W-:-:S04]  /*1a60*/  USEL UR6, UR40, 0x1, UP0 ;  /* 0x0000000128067887 */ /* 0x000fc80008000000 */
[----:B------:R-:W-:-:S04]  /*1a70*/  UIADD3 UR6, UR39, UR40, -UR6 ;  /* 0x0000002827067290 */ /* 0x000fc8000fffe806 */
[----:B------:R-:W-:-:S04]  /*1a80*/  UIMAD.WIDE.U32 UR4, UR6, -0x55555555, URZ ;  /* 0xaaaaaaab060478a5 */ /* 0x000fc8000f8e003f */
[----:B------:R-:W-:-:S04]  /*1a90*/  USHF.R.U32.HI UR4, URZ, 0x1, UR5 ;  /* 0x000000013f047899 */ /* 0x000fc80008011605 */
[----:B------:R-:W-:-:S06]  /*1aa0*/  UIMAD UR6, UR4, -0x3, UR6 ;  /* 0xfffffffd040678a4 */ /* 0x000fcc000f8e0206 */
[----:B------:R-:W-:-:S04]  /*1ab0*/  IMAD.U32 R3, RZ, RZ, UR6 ;  /* 0x00000006ff037e24 */ /* 0x000fc8000f8e00ff */
[----:B------:R-:W-:-:S04]  /*1ac0*/  IMAD R0, R3, 0x8, R6 ;  /* 0x0000000803007824 */ /* 0x000fc800078e0206 */
[----:B------:R-:W-:-:S05]  /*1ad0*/  VIADD R3, R0, 0x18 ;  /* 0x0000001800037836 */ /* 0x000fca0000000000 */
[----:B------:R-:W-:-:S04]  /*1ae0*/  PRMT R3, R22, 0x654, R3 ;  /* 0x0000065416037816 */ /* 0x000fc80000000003 */
[----:B------:R2:W-:Y:S03]  /*1af0*/  SYNCS.ARRIVE.TRANS64.RED.A1T0 RZ, [R3+URZ], RZ ;  /* 0x000000ff03ff79a7 */ /* 0x0005e6000810043f */
.L_x_33:
[----:B------:R-:W-:Y:S05]  /*1b00*/  BSYNC B0 ;  /* 0x0000000000007941 */ /* 0x000fea0003800000 */
.L_x_32:
[----:B------:R-:W-:Y:S05]  /*1b10*/  @P0 BRA `(.L_x_30) ;  /* 0x0000000000040947 */ /* 0x000fea0003800000 */
[----:B------:R-:W-:Y:S01]  /*1b20*/  BPT.TRAP 0x1 ;  /* 0x000000040000795c */ /* 0x000fe20000300000 */
.L_x_30:
[----:B------:R-:W3:Y:S01]  /*1b30*/  LDC R6, c[0x0][0x288] ;  /* 0x0000a200ff067b82 */ /* 0x000ee20000000800 */
[--C-:B------:R-:W-:Y:S01]  /*1b40*/  SHF.R.U32.HI R0, RZ, 0x2, R18.reuse ;  /* 0x00000002ff007819 */ /* 0x100fe20000011612 */
[----:B------:R-:W-:Y:S01]  /*1b50*/  IMAD.SHL.U32 R93, R93, 0x80, RZ ;  /* 0x000000805d5d7824 */ /* 0x000fe200078e00ff */
[----:B01----:R-:W-:Y:S01]  /*1b60*/  SHF.R.U32.HI R5, RZ, 0x7, R18 ;  /* 0x00000007ff057819 */ /* 0x003fe20000011612 */
[----:B------:R-:W-:Y:S01]  /*1b70*/  UIADD3 UR39, UR40, UR39, URZ ;  /* 0x0000002728277290 */ /* 0x000fe2000fffe03f */
[----:B--2---:R-:W-:Y:S01]  /*1b80*/  LOP3.LUT R3, R0, 0x7, RZ, 0xc0, !PT ;  /* 0x0000000700037812 */ /* 0x004fe200078ec0ff */
[----:B------:R-:W-:Y:S01]  /*1b90*/  ULDC UR7, c[0x0][0x284] ;  /* 0x0000a10000077ab9 */ /* 0x000fe20000000800 */
[----:B------:R-:W-:Y:S01]  /*1ba0*/  LOP3.LUT R0, R5, 0x1, RZ, 0xc0, !PT ;  /* 0x0000000105007812 */ /* 0x000fe200078ec0ff */
[----:B------:R-:W-:Y:S01]  /*1bb0*/  UISETP.GT.U32.AND UP0, UPT, UR39, 0x2, UPT ;  /* 0x000000022700788c */ /* 0x000fe2000bf04070 */
[C---:B------:R-:W-:Y:S01]  /*1bc0*/  LOP3.LUT R4, R18.reuse, 0x60, RZ, 0xc0, !PT ;  /* 0x0000006012047812 */ /* 0x040fe200078ec0ff */
[----:B------:R-:W-:Y:S01]  /*1bd0*/  UISETP.GE.U32.AND UP1, UPT, UR40, 0x3, UPT ;  /* 0x000000032800788c */ /* 0x000fe2000bf26070 */
[----:B------:R-:W-:Y:S01]  /*1be0*/  LOP3.LUT R5, R18, 0x3, RZ, 0xc0, !PT ;  /* 0x0000000312057812 */ /* 0x000fe200078ec0ff */
[----:B------:R-:W-:Y:S01]  /*1bf0*/  IMAD.SHL.U32 R8, R0, 0x40, RZ ;  /* 0x0000004000087824 */ /* 0x000fe200078e00ff */
[----:B------:R-:W-:Y:S01]  /*1c00*/  SHF.R.U32.HI R4, RZ, 0x1, R4 ;  /* 0x00000001ff047819 */ /* 0x000fe20000011604 */
[----:B------:R-:W-:Y:S01]  /*1c10*/  UISETP.LT.U32.AND UP0, UPT, UR40, 0x3, UP0 ;  /* 0x000000032800788c */ /* 0x000fe20008701070 */
[----:B------:R-:W-:Y:S01]  /*1c20*/  SHF.R.S32.HI R15, RZ, 0x1f, R89 ;  /* 0x0000001fff0f7819 */ /* 0x000fe20000011459 */
[----:B------:R-:W-:Y:S01]  /*1c30*/  ULDC.64 UR8, c[0x0][0x5d0] ;  /* 0x0001740000087ab9 */ /* 0x000fe20000000a00 */
[--C-:B------:R-:W-:Y:S01]  /*1c40*/  IADD3 R7, RZ, -R4, -R3.reuse ;  /* 0x80000004ff077210 */ /* 0x100fe20007ffe803 */
[----:B------:R-:W-:Y:S01]  /*1c50*/  UIMAD.WIDE.U32 UR4, UR39, -0x55555555, URZ ;  /* 0xaaaaaaab270478a5 */ /* 0x000fe2000f8e003f */
[----:B------:R-:W-:Y:S01]  /*1c60*/  LOP3.LUT R3, R8, 0x40, R3, 0xe2, !PT ;  /* 0x0000004008037812 */ /* 0x000fe200078ee203 */
[----:B------:R-:W-:Y:S01]  /*1c70*/  IMAD.SHL.U32 R8, R18, 0x2, RZ ;  /* 0x0000000212087824 */ /* 0x000fe200078e00ff */
[----:B------:R-:W-:Y:S01]  /*1c80*/  USEL UR6, URZ, 0x1, !UP0 ;  /* 0x000000013f067887 */ /* 0x000fe2000c000000 */
[C---:B------:R-:W-:Y:S01]  /*1c90*/  IMAD.WIDE R10, R92.reuse, 0x80, RZ ;  /* 0x000000805c0a7825 */ /* 0x040fe200078e02ff */
[----:B------:R-:W-:Y:S01]  /*1ca0*/  USHF.R.U32.HI UR4, URZ, 0x1, UR5 ;  /* 0x000000013f047899 */ /* 0x000fe20008011605 */
[----:B---3--:R-:W-:Y:S01]  /*1cb0*/  ISETP.GE.AND P0, PT, R93, R6, PT ;  /* 0x000000065d00720c */ /* 0x008fe20003f06270 */
[----:B------:R-:W-:Y:S01]  /*1cc0*/  ULOP3.LUT UR38, UR38, UR6, URZ, 0x3c, !UPT ;  /* 0x0000000626267292 */ /* 0x000fe2000f8e3c3f */
[----:B------:R-:W-:Y:S01]  /*1cd0*/  IMAD R12, R5, -0x2, R6 ;  /* 0xfffffffe050c7824 */ /* 0x000fe200078e0206 */
[----:B------:R-:W-:Y:S01]  /*1ce0*/  LOP3.LUT R8, R93, 0x6, R8, 0xf8, !PT ;  /* 0x000000065d087812 */ /* 0x000fe200078ef808 */
[----:B------:R-:W-:Y:S01]  /*1cf0*/  IMAD.SHL.U32 R5, R92, 0x80, RZ ;  /* 0x000000805c057824 */ /* 0x000fe200078e00ff */
[----:B------:R-:W-:Y:S01]  /*1d00*/  LOP3.LUT R107, R10, R3, R4, 0xfe, !PT ;  /* 0x000000030a6b7212 */ /* 0x000fe200078efe04 */
[----:B------:R-:W-:Y:S01]  /*1d10*/  IMAD R6, R15, UR8, RZ ;  /* 0x000000080f067c24 */ /* 0x000fe2000f8e02ff */
[----:B------:R-:W-:Y:S01]  /*1d20*/  SHF.R.S32.HI R9, RZ, 0x1f, R8 ;  /* 0x0000001fff097819 */ /* 0x000fe20000011408 */
[----:B------:R-:W-:Y:S01]  /*1d30*/  IMAD R0, R0, -0x40, R7 ;  /* 0xffffffc000007824 */ /* 0x000fe200078e0207 */
[----:B------:R-:W-:Y:S01]  /*1d40*/  ISETP.GE.OR P0, PT, R5, UR7, P0 ;  /* 0x0000000705007c0c */ /* 0x000fe20008706670 */
[C---:B------:R-:W-:Y:S01]  /*1d50*/  IMAD R13, R89.reuse, UR9, R6 ;  /* 0x00000009590d7c24 */ /* 0x040fe2000f8e0206 */
[----:B------:R-:W-:Y:S01]  /*1d60*/  UIMAD UR39, UR4, -0x3, UR39 ;  /* 0xfffffffd042778a4 */ /* 0x000fe2000f8e0227 */
[----:B------:R-:W-:Y:S01]  /*1d70*/  IMAD.WIDE.U32 R6, R89, UR8, R8 ;  /* 0x0000000859067c25 */ /* 0x000fe2000f8e0008 */
[----:B------:R-:W-:Y:S01]  /*1d80*/  @UP1 ULOP3.LUT UR38, UR38, 0x1, UR4, 0x78, !UPT ;  /* 0x0000000126261892 */ /* 0x000fe2000f8e7804 */
[----:B------:R-:W-:-:S02]  /*1d90*/  IADD3 R3, -R5, UR7, R0 ;  /* 0x0000000705037c10 */ /* 0x000fc4000fffe100 */
[----:B------:R-:W-:Y:S02]  /*1da0*/  IMAD.IADD R7, R7, 0x1, R13 ;  /* 0x0000000107077824 */ /* 0x000fe400078e020d */
[----:B------:R-:W-:Y:S02]  /*1db0*/  IMAD.IADD R4, R12, 0x1, -R93 ;  /* 0x000000010c047824 */ /* 0x000fe400078e0a5d */
[----:B------:R-:W-:Y:S02]  /*1dc0*/  IMAD.MOV.U32 R0, RZ, RZ, -0x1 ;  /* 0xffffffffff007424 */ /* 0x000fe400078e00ff */
[----:B------:R-:W-:Y:S05]  /*1dd0*/  @P0 BRA `(.L_x_34) ;  /* 0x00000040000c0947 */ /* 0x000fea0003800000 */
[----:B------:R-:W0:Y:S01]  /*1de0*/  LDC.64 R100, c[0x0][0x5c8] ;  /* 0x00017200ff647b82 */ /* 0x000e220000000a00 */
[----:B-----5:R-:W-:Y:S01]  /*1df0*/  FSETP.NEU.AND P1, PT, R88, RZ, PT ;  /* 0x000000ff5800720b */ /* 0x020fe20003f2d000 */
[----:B------:R-:W-:Y:S01]  /*1e00*/  BSSY B0, `(.L_x_34) ;  /* 0x0000400000007945 */ /* 0x000fe20003800000 */
[----:B------:R-:W-:-:S04]  /*1e10*/  ISETP.GT.AND P0, PT, R4, RZ, PT ;  /* 0x000000ff0400720c */ /* 0x000fc80003f04270 */
[----:B------:R-:W-:Y:S01]  /*1e20*/  ISETP.GT.AND P3, PT, R3, RZ, P0 ;  /* 0x000000ff0300720c */ /* 0x000fe20000764270 */
[-C--:B0-----:R-:W-:Y:S02]  /*1e30*/  IMAD R12, R11, R100.reuse, RZ ;  /* 0x000000640b0c7224 */ /* 0x081fe400078e02ff */
[----:B------:R-:W-:-:S04]  /*1e40*/  IMAD.WIDE.U32 R92, R107, R100, R6 ;  /* 0x000000646b5c7225 */ /* 0x000fc800078e0006 */
[----:B------:R-:W-:-:S04]  /*1e50*/  IMAD R5, R107, R101, R12 ;  /* 0x000000656b057224 */ /* 0x000fc800078e020c */
[----:B------:R-:W-:Y:S01]  /*1e60*/  IMAD.IADD R109, R93, 0x1, R5 ;  /* 0x000000015d6d7824 */ /* 0x000fe200078e0205 */
[----:B------:R-:W-:Y:S06]  /*1e70*/  @!P1 BRA `(.L_x_35) ;  /* 0x0000002c00289947 */ /* 0x000fec0003800000 */
[----:B------:R-:W0:Y:S01]  /*1e80*/  LDC.64 R96, c[0x0][0x5b8] ;  /* 0x00016e00ff607b82 */ /* 0x000e220000000a00 */
[----:B------:R-:W-:-:S07]  /*1e90*/  ULDC.64 UR4, c[0x0][0x5c0] ;  /* 0x0001700000047ab9 */ /* 0x000fce0000000a00 */
[----:B------:R-:W1:Y:S08]  /*1ea0*/  LDC.64 R102, c[0x0][0x5b0] ;  /* 0x00016c00ff667b82 */ /* 0x000e700000000a00 */
[----:B------:R-:W2:Y:S01]  /*1eb0*/  LDC.64 R104, c[0x0][0x5a8] ;  /* 0x00016a00ff687b82 */ /* 0x000ea20000000a00 */
[-C--:B0-----:R-:W-:Y:S02]  /*1ec0*/  IMAD R6, R15, R96.reuse, RZ ;  /* 0x000000600f067224 */ /* 0x081fe400078e02ff */
[----:B------:R-:W-:-:S04]  /*1ed0*/  IMAD.WIDE.U32 R94, R89, R96, R8 ;  /* 0x00000060595e7225 */ /* 0x000fc800078e0008 */
[----:B------:R-:W-:Y:S02]  /*1ee0*/  IMAD R97, R89, R97, R6 ;  /* 0x0000006159617224 */ /* 0x000fe400078e0206 */
[-C--:B-1----:R-:W-:Y:S02]  /*1ef0*/  IMAD R10, R11, R102.reuse, RZ ;  /* 0x000000660b0a7224 */ /* 0x082fe400078e02ff */
[----:B------:R-:W-:Y:S02]  /*1f00*/  IMAD.IADD R13, R95, 0x1, R97 ;  /* 0x000000015f0d7824 */ /* 0x000fe400078e0261 */
[----:B------:R-:W-:Y:S02]  /*1f10*/  IMAD.MOV.U32 R12, RZ, RZ, R94 ;  /* 0x000000ffff0c7224 */ /* 0x000fe400078e005e */
[C---:B------:R-:W-:Y:S02]  /*1f20*/  IMAD R99, R107.reuse, R103, R10 ;  /* 0x000000676b637224 */ /* 0x040fe400078e020a */
[----:B------:R-:W-:-:S04]  /*1f30*/  IMAD.WIDE.U32 R6, R107, R102, R12 ;  /* 0x000000666b067225 */ /* 0x000fc800078e000c */
[----:B------:R-:W-:Y:S01]  /*1f40*/  IMAD.IADD R5, R7, 0x1, R99 ;  /* 0x0000000107057824 */ /* 0x000fe200078e0263 */
[----:B--2---:R-:W-:-:S04]  /*1f50*/  LEA R14, P1, R6, R104, 0x1 ;  /* 0x00000068060e7211 */ /* 0x004fc800078208ff */
[----:B------:R-:W-:-:S05]  /*1f60*/  LEA.HI.X R15, R6, R105, R5, 0x1, P1 ;  /* 0x00000069060f7211 */ /* 0x000fca00008f0c05 */
[----:B------:R0:W2:Y:S01]  /*1f70*/  @P3 LDG.E.LTC128B.U16 R5, desc[UR36][R14.64] ;  /* 0x000000240e053981 */ /* 0x0000a2000c1e1520 */
[----:B------:R-:W-:Y:S01]  /*1f80*/  LEA R10, P1, R92, UR4, 0x1 ;  /* 0x000000045c0a7c11 */ /* 0x000fe2000f8208ff */
[----:B------:R-:W-:Y:S01]  /*1f90*/  IMAD.WIDE.U32 R6, R107, R102, R8 ;  /* 0x000000666b067225 */ /* 0x000fe200078e0008 */
[----:B------:R-:W-:Y:S03]  /*1fa0*/  BSSY B1, `(.L_x_36) ;  /* 0x0000012000017945 */ /* 0x000fe60003800000 */
[----:B------:R-:W-:Y:S02]  /*1fb0*/  IMAD.IADD R7, R99, 0x1, R7 ;  /* 0x0000000163077824 */ /* 0x000fe400078e0207 */
[----:B------:R-:W-:Y:S01]  /*1fc0*/  IMAD.WIDE.U32 R20, R89, R96, R6 ;  /* 0x0000006059147225 */ /* 0x000fe200078e0006 */
[----:B0-----:R-:W-:-:S03]  /*1fd0*/  SHF.L.U64.HI R15, R102, 0x3, R103 ;  /* 0x00000003660f7819 */ /* 0x001fc60000010267 */
[----:B------:R-:W-:Y:S01]  /*1fe0*/  IMAD.IADD R7, R97, 0x1, R21 ;  /* 0x0000000161077824 */ /* 0x000fe200078e0215 */
[----:B------:R-:W-:Y:S01]  /*1ff0*/  LEA R6, P4, R20, R104, 0x1 ;  /* 0x0000006814067211 */ /* 0x000fe200078808ff */
[----:B------:R-:W-:-:S03]  /*2000*/  IMAD.SHL.U32 R14, R102, 0x8, RZ ;  /* 0x00000008660e7824 */ /* 0x000fc600078e00ff */
[----:B------:R-:W-:Y:S01]  /*2010*/  LEA.HI.X R7, R20, R105, R7, 0x1, P4 ;  /* 0x0000006914077211 */ /* 0x000fe200020f0c07 */
[----:B--2---:R-:W-:-:S05]  /*2020*/  HADD2.F32 R11, -RZ, R5.H0_H0 ;  /* 0x20000005ff0b7230 */ /* 0x004fca0000004100 */
[----:B------:R-:W-:-:S04]  /*2030*/  FMUL R11, R11, R88 ;  /* 0x000000580b0b7220 */ /* 0x000fc80000400000 */
[----:B------:R-:W-:Y:S01]  /*2040*/  FFMA R24, R24, R23, R11 ;  /* 0x0000001718187223 */ /* 0x000fe2000000000b */
[----:B------:R-:W-:Y:S02]  /*2050*/  LEA.HI.X R11, R92, UR5, R109, 0x1, P1 ;  /* 0x000000055c0b7c11 */ /* 0x000fe400088f0c6d */
[----:B------:R-:W-:Y:S02]  /*2060*/  ISETP.GT.AND P1, PT, R4, 0x1, PT ;  /* 0x000000010400780c */ /* 0x000fe40003f24270 */
[----:B------:R-:W-:Y:S02]  /*2070*/  F2FP.F16.F32.PACK_AB R24, RZ, R24 ;  /* 0x00000018ff18723e */ /* 0x000fe400000000ff */
[----:B------:R-:W-:-:S03]  /*2080*/  ISETP.GT.AND P2, PT, R3, RZ, P1 ;  /* 0x000000ff0300720c */ /* 0x000fc60000f44270 */
[----:B------:R0:W-:Y:S10]  /*2090*/  @P3 STG.E.U16 desc[UR36][R10.64], R24 ;  /* 0x000000180a003986 */ /* 0x0001f4000c101524 */
[----:B------:R-:W-:Y:S05]  /*20a0*/  @!P2 BRA `(.L_x_37) ;  /* 0x000000000004a947 */ /* 0x000fea0003800000 */
[----:B------:R1:W5:Y:S02]  /*20b0*/  LDG.E.LTC128B.U16 R5, desc[UR36][R6.64+0x2] ;  /* 0x0000022406057981 */ /* 0x000364000c1e1520 */
.L_x_37:
[----:B------:R-:W-:Y:S05]  /*20c0*/  BSYNC B1 ;  /* 0x0000000000017941 */ /* 0x000fea0003800000 */
.L_x_36:
[----:B-----5:R-:W-:Y:S01]  /*20d0*/  HADD2.F32 R93, -RZ, R5.H0_H0 ;  /* 0x20000005ff5d7230 */ /* 0x020fe20000004100 */
[----:B------:R-:W-:Y:S01]  /*20e0*/  ISETP.GT.AND P0, PT, R3, 0x8, P0 ;  /* 0x000000080300780c */ /* 0x000fe20000704270 */
[----:B------:R-:W-:Y:S01]  /*20f0*/  IMAD.WIDE.U32 R20, R107, R102, R14 ;  /* 0x000000666b147225 */ /* 0x000fe200078e000e */
[----:B0-----:R-:W-:-:S03]  /*2100*/  PRMT R24, R5, 0x7610, R24 ;  /* 0x0000761005187816 */ /* 0x001fc60000000018 */
[----:B------:R-:W-:Y:S01]  /*2110*/  FMUL R12, R93, R88 ;  /* 0x000000585d0c7220 */ /* 0x000fe20000400000 */
[----:B------:R-:W-:Y:S01]  /*2120*/  IMAD.IADD R99, R99, 0x1, R21 ;  /* 0x0000000163637824 */ /* 0x000fe200078e0215 */
[----:B------:R-:W-:Y:S02]  /*2130*/  IADD3 R94, P3, R94, R20, RZ ;  /* 0x000000145e5e7210 */ /* 0x000fe40007f7e0ff */
[----:B------:R-:W-:-:S03]  /*2140*/  FFMA R12, R25, R23, R12 ;  /* 0x00000017190c7223 */ /* 0x000fc6000000000c */
[----:B------:R-:W-:Y:S01]  /*2150*/  IMAD.X R13, R99, 0x1, R13, P3 ;  /* 0x00000001630d7824 */ /* 0x000fe200018e060d */
[C---:B------:R-:W-:Y:S02]  /*2160*/  LEA R14, P3, R94.reuse, R104, 0x1 ;  /* 0x000000685e0e7211 */ /* 0x040fe400078608ff */
[----:B------:R-:W-:Y:S02]  /*2170*/  F2FP.F16.F32.PACK_AB R12, RZ, R12 ;  /* 0x0000000cff0c723e */ /* 0x000fe400000000ff */
[----:B------:R-:W-:Y:S02]  /*2180*/  LEA.HI.X R15, R94, R105, R13, 0x1, P3 ;  /* 0x000000695e0f7211 */ /* 0x000fe400018f0c0d */
[----:B------:R-:W-:-:S05]  /*2190*/  PRMT R21, R12, 0x7610, R21 ;  /* 0x000076100c157816 */ /* 0x000fca0000000015 */
[----:B------:R0:W-:Y:S04]  /*21a0*/  @P2 STG.E.U16 desc[UR36][R10.64+0x2], R21 ;  /* 0x000002150a002986 */ /* 0x0001e8000c101524 */
[----:B------:R-:W2:Y:S01]  /*21b0*/  @P0 LDG.E.LTC128B.U16 R24, desc[UR36][R14.64] ;  /* 0x000000240e180981 */ /* 0x000ea2000c1e1520 */
[----:B------:R-:W-:Y:S01]  /*21c0*/  IADD3 R20, P2, R8, R20, RZ ;  /* 0x0000001408147210 */ /* 0x000fe20007f5e0ff */
[----:B------:R-:W-:Y:S01]  /*21d0*/  BSSY B1, `(.L_x_38) ;  /* 0x0000011000017945 */ /* 0x000fe20003800000 */
[C---:B------:R-:W-:Y:S02]  /*21e0*/  SHF.L.U64.HI R13, R100.reuse, 0x4, R101 ;  /* 0x00000004640d7819 */ /* 0x040fe40000010265 */
[----:B------:R-:W-:Y:S01]  /*21f0*/  ISETP.GT.AND P1, PT, R3, 0x8, P1 ;  /* 0x000000080300780c */ /* 0x000fe20000f24270 */
[----:B0-----:R-:W-:Y:S01]  /*2200*/  IMAD.X R21, R9, 0x1, R99, P2 ;  /* 0x0000000109157824 */ /* 0x001fe200010e0663 */
[----:B------:R-:W-:Y:S01]  /*2210*/  LEA R12, P2, R100, R10, 0x4 ;  /* 0x0000000a640c7211 */ /* 0x000fe200078420ff */
[----:B------:R-:W-:-:S04]  /*2220*/  IMAD.WIDE.U32 R20, R89, R96, R20 ;  /* 0x0000006059147225 */ /* 0x000fc800078e0014 */
[----:B------:R-:W-:Y:S01]  /*2230*/  IMAD.X R13, R13, 0x1, R11, P2 ;  /* 0x000000010d0d7824 */ /* 0x000fe200010e060b */
[----:B------:R-:W-:Y:S01]  /*2240*/  LEA R8, P3, R20, R104, 0x1 ;  /* 0x0000006814087211 */ /* 0x000fe200078608ff */
[----:B------:R-:W-:-:S05]  /*2250*/  IMAD.IADD R9, R97, 0x1, R21 ;  /* 0x0000000161097824 */ /* 0x000fca00078e0215 */
[----:B------:R-:W-:Y:S01]  /*2260*/  LEA.HI.X R9, R20, R105, R9, 0x1, P3 ;  /* 0x0000006914097211 */ /* 0x000fe200018f0c09 */
[----:B--2---:R-:W-:-:S05]  /*2270*/  HADD2.F32 R5, -RZ, R24.H0_H0 ;  /* 0x20000018ff057230 */ /* 0x004fca0000004100 */
[----:B------:R-:W-:-:S04]  /*2280*/  FMUL R5, R5, R88 ;  /* 0x0000005805057220 */ /* 0x000fc80000400000 */
[----:B------:R-:W-:-:S05]  /*2290*/  FFMA R5, R26, R23, R5 ;  /* 0x000000171a057223 */ /* 0x000fca0000000005 */
[----:B------:R-:W-:-:S05]  /*22a0*/  F2FP.F16.F32.PACK_AB R5, RZ, R5 ;  /* 0x00000005ff05723e */ /* 0x000fca00000000ff */
[----:B------:R0:W-:Y:S01]  /*22b0*/  @P0 STG.E.U16 desc[UR36][R12.64], R5 ;  /* 0x000000050c000986 */ /* 0x0001e2000c101524 */
[----:B------:R-:W-:Y:S05]  /*22c0*/  @!P1 BRA `(.L_x_39) ;  /* 0x0000000000049947 */ /* 0x000fea0003800000 */
[----:B------:R2:W5:Y:S02]  /*22d0*/  LDG.E.LTC128B.U16 R24, desc[UR36][R8.64+0x2] ;  /* 0x0000022408187981 */ /* 0x000564000c1e1520 */
.L_x_39:
[----:B------:R-:W-:Y:S05]  /*22e0*/  BSYNC B1 ;  /* 0x0000000000017941 */ /* 0x000fea0003800000 */
.L_x_38:
[----:B0----5:R-:W-:Y:S01]  /*22f0*/  HADD2.F32 R5, -RZ, R24.H0_H0 ;  /* 0x20000018ff057230 */ /* 0x021fe20000004100 */
[----:B------:R-:W-:Y:S01]  /*2300*/  ISETP.GT.AND P0, PT, R4, 0x8, PT ;  /* 0x000000080400780c */ /* 0x000fe20003f04270 */
[----:B------:R-:W-:Y:S03]  /*2310*/  BSSY B1, `(.L_x_40) ;  /* 0x0000008000017945 */ /* 0x000fe60003800000 */
[----:B------:R-:W-:Y:S01]  /*2320*/  FMUL R14, R5, R88 ;  /* 0x00000058050e7220 */ /* 0x000fe20000400000 */
[----:B------:R-:W-:-:S03]  /*2330*/  ISETP.GT.AND P2, PT, R3, RZ, P0 ;  /* 0x000000ff0300720c */ /* 0x000fc60000744270 */
[----:B------:R-:W-:-:S05]  /*2340*/  FFMA R14, R27, R23, R14 ;  /* 0x000000171b0e7223 */ /* 0x000fca000000000e */
[----:B------:R-:W-:-:S05]  /*2350*/  F2FP.F16.F32.PACK_AB R14, RZ, R14 ;  /* 0x0000000eff0e723e */ /* 0x000fca00000000ff */
[----:B------:R0:W-:Y:S01]  /*2360*/  @P1 STG.E.U16 desc[UR36][R12.64+0x2], R14 ;  /* 0x0000020e0c001986 */ /* 0x0001e2000c101524 */
[----:B------:R-:W-:Y:S05]  /*2370*/  @!P2 BRA `(.L_x_41) ;  /* 0x000000000004a947 */ /* 0x000fea0003800000 */
[----:B------:R3:W5:Y:S02]  /*2380*/  LDG.E.LTC128B.U16 R24, desc[UR36][R6.64+0x10] ;  /* 0x0000102406187981 */ /* 0x000764000c1e1520 */
.L_x_41:
[----:B------:R-:W-:Y:S05]  /*2390*/  BSYNC B1 ;  /* 0x0000000000017941 */ /* 0x000fea0003800000 */
.L_x_40:
[----:B-----5:R-:W-:Y:S01]  /*23a0*/  HADD2.F32 R5, -RZ, R24.H0_H0 ;  /* 0x20000018ff057230 */ /* 0x020fe20000004100 */
        /* <DEDUP_REMOVED lines=9> */
.L_x_43:
[----:B------:R-:W-:Y:S05]  /*2440*/  BSYNC B1 ;  /* 0x0000000000017941 */ /* 0x000fea0003800000 */
.L_x_42:
[----:B----45:R-:W-:Y:S01]  /*2450*/  HADD2.F32 R5, -RZ, R24.H0_H0 ;  /* 0x20000018ff057230 */ /* 0x030fe20000004100 */
[----:B------:R-:W-:Y:S01]  /*2460*/  ISETP.GT.AND P0, PT, R3, 0x8, P0 ;  /* 0x000000080300780c */ /* 0x000fe20000704270 */
[----:B------:R-:W-:Y:S03]  /*2470*/  BSSY B1, `(.L_x_44) ;  /* 0x0000007000017945 */ /* 0x000fe60003800000 */
[----:B0-----:R-:W-:-:S04]  /*2480*/  FMUL R14, R5, R88 ;  /* 0x00000058050e7220 */ /* 0x001fc80000400000 */
[----:B------:R-:W-:-:S05]  /*2490*/  FFMA R14, R29, R23, R14 ;  /* 0x000000171d0e7223 */ /* 0x000fca000000000e */
[----:B------:R-:W-:-:S05]  /*24a0*/  F2FP.F16.F32.PACK_AB R14, RZ, R14 ;  /* 0x0000000eff0e723e */ /* 0x000fca00000000ff */
[----:B------:R0:W-:Y:S01]  /*24b0*/  @P3 STG.E.U16 desc[UR36][R10.64+0x12], R14 ;  /* 0x0000120e0a003986 */ /* 0x0001e2000c101524 */
[----:B------:R-:W-:Y:S05]  /*24c0*/  @!P0 BRA `(.L_x_45) ;  /* 0x0000000000048947 */ /* 0x000fea0003800000 */
[----:B------:R4:W5:Y:S02]  /*24d0*/  LDG.E.LTC128B.U16 R24, desc[UR36][R8.64+0x10] ;  /* 0x0000102408187981 */ /* 0x000964000c1e1520 */
.L_x_45:
[----:B------:R-:W-:Y:S05]  /*24e0*/  BSYNC B1 ;  /* 0x0000000000017941 */ /* 0x000fea0003800000 */
.L_x_44:
[----:B-----5:R-:W-:Y:S01]  /*24f0*/  HADD2.F32 R5, -RZ, R24.H0_H0 ;  /* 0x20000018ff057230 */ /* 0x020fe20000004100 */
[----:B------:R-:W-:Y:S01]  /*2500*/  ISETP.GT.AND P1, PT, R3, 0x8, P1 ;  /* 0x000000080300780c */ /* 0x000fe20000f24270 */
[----:B------:R-:W-:Y:S03]  /*2510*/  BSSY B1, `(.L_x_46) ;  /* 0x0000007000017945 */ /* 0x000fe60003800000 */
[----:B------:R-:W-:-:S04]  /*2520*/  FMUL R5, R5, R88 ;  /* 0x0000005805057220 */ /* 0x000fc80000400000 */
[----:B------:R-:W-:-:S05]  /*2530*/  FFMA R5, R30, R23, R5 ;  /* 0x000000171e057223 */ /* 0x000fca0000000005 */
[----:B------:R-:W-:-:S05]  /*2540*/  F2FP.F16.F32.PACK_AB R5, RZ, R5 ;  /* 0x00000005ff05723e */ /* 0x000fca00000000ff */
[----:B------:R0:W-:Y:S01]  /*2550*/  @P0 STG.E.U16 desc[UR36][R12.64+0x10], R5 ;  /* 0x000010050c000986 */ /* 0x0001e2000c101524 */
[----:B------:R-:W-:Y:S05]  /*2560*/  @!P1 BRA `(.L_x_47) ;  /* 0x0000000000049947 */ /* 0x000fea0003800000 */
[----:B------:R0:W5:Y:S02]  /*2570*/  LDG.E.LTC128B.U16 R24, desc[UR36][R8.64+0x12] ;  /* 0x0000122408187981 */ /* 0x000164000c1e1520 */
.L_x_47:
[----:B------:R-:W-:Y:S05]  /*2580*/  BSYNC B1 ;  /* 0x0000000000017941 */ /* 0x000fea0003800000 */
.L_x_46:
        /* <DEDUP_REMOVED lines=10> */
.L_x_49:
[----:B------:R-:W-:Y:S05]  /*2630*/  BSYNC B1 ;  /* 0x0000000000017941 */ /* 0x000fea0003800000 */
.L_x_48:
        /* <DEDUP_REMOVED lines=10> */
.L_x_51:
[----:B------:R-:W-:Y:S05]  /*26e0*/  BSYNC B1 ;  /* 0x0000000000017941 */ /* 0x000fea0003800000 */
.L_x_50:
[----:B0----5:R-:W-:Y:S01]  /*26f0*/  HADD2.F32 R5, -RZ, R24.H0_H0 ;  /* 0x20000018ff057230 */ /* 0x021fe20000004100 */
        /* <DEDUP_REMOVED lines=8> */
.L_x_53:
[----:B------:R-:W-:Y:S05]  /*2780*/  BSYNC B1 ;  /* 0x0000000000017941 */ /* 0x000fea0003800000 */
.L_x_52:
        /* <DEDUP_REMOVED lines=9> */
.L_x_55:
[----:B------:R-:W-:Y:S05]  /*2820*/  BSYNC B1 ;  /* 0x0000000000017941 */ /* 0x000fea0003800000 */
.L_x_54:
        /* <DEDUP_REMOVED lines=10> */
.L_x_57:
[----:B------:R-:W-:Y:S05]  /*28d0*/  BSYNC B1 ;  /* 0x0000000000017941 */ /* 0x000fea0003800000 */
.L_x_56:
        /* <DEDUP_REMOVED lines=10> */
.L_x_59:
[----:B------:R-:W-:Y:S05]  /*2980*/  BSYNC B1 ;  /* 0x0000000000017941 */ /* 0x000fea0003800000 */
.L_x_58:
        /* <DEDUP_REMOVED lines=9> */
.L_x_61:
[----:B------:R-:W-:Y:S05]  /*2a20*/  BSYNC B1 ;  /* 0x0000000000017941 */ /* 0x000fea0003800000 */
.L_x_60:
        /* <DEDUP_REMOVED lines=9> */
.L_x_63:
[----:B------:R-:W-:Y:S05]  /*2ac0*/  BSYNC B1 ;  /* 0x0000000000017941 */ /* 0x000fea0003800000 */
.L_x_62:
        /* <DEDUP_REMOVED lines=10> */
.L_x_65:
[----:B------:R-:W-:Y:S05]  /*2b70*/  BSYNC B1 ;  /* 0x0000000000017941 */ /* 0x000fea0003800000 */
.L_x_64:
        /* <DEDUP_REMOVED lines=10> */
.L_x_67:
[----:B------:R-:W-:Y:S05]  /*2c20*/  BSYNC B1 ;  /* 0x0000000000017941 */ /* 0x000fea0003800000 */
.L_x_66:
        /* <DEDUP_REMOVED lines=9> */
.L_x_69:
[----:B------:R-:W-:Y:S05]  /*2cc0*/  BSYNC B1 ;  /* 0x0000000000017941 */ /* 0x000fea0003800000 */
.L_x_68:
        /* <DEDUP_REMOVED lines=9> */
.L_x_71:
[----:B------:R-:W-:Y:S05]  /*2d60*/  BSYNC B1 ;  /* 0x0000000000017941 */ /* 0x000fea0003800000 */
.L_x_70:
        /* <DEDUP_REMOVED lines=10> */
.L_x_73:
[----:B------:R-:W-:Y:S05]  /*2e10*/  BSYNC B1 ;  /* 0x0000000000017941 */ /* 0x000fea0003800000 */
.L_x_72:
        /* <DEDUP_REMOVED lines=10> */
.L_x_75:
[----:B------:R-:W-:Y:S05]  /*2ec0*/  BSYNC B1 ;  /* 0x0000000000017941 */ /* 0x000fea0003800000 */
.L_x_74:
        /* <DEDUP_REMOVED lines=9> */
.L_x_77:
[----:B------:R-:W-:Y:S05]  /*2f60*/  BSYNC B1 ;  /* 0x0000000000017941 */ /* 0x000fea0003800000 */
.L_x_76:
        /* <DEDUP_REMOVED lines=9> */
.L_x_79:
[----:B------:R-:W-:Y:S05]  /*3000*/  BSYNC B1 ;  /* 0x0000000000017941 */ /* 0x000fea0003800000 */
.L_x_78:
        /* <DEDUP_REMOVED lines=10> */
.L_x_81:
[----:B------:R-:W-:Y:S05]  /*30b0*/  BSYNC B1 ;  /* 0x0000000000017941 */ /* 0x000fea0003800000 */
.L_x_80:
        /* <DEDUP_REMOVED lines=10> */
.L_x_83:
[----:B------:R-:W-:Y:S05]  /*3160*/  BSYNC B1 ;  /* 0x0000000000017941 */ /* 0x000fea0003800000 */
.L_x_82:
        /* <DEDUP_REMOVED lines=9> */
.L_x_85:
[----:B------:R-:W-:Y:S05]  /*3200*/  BSYNC B1 ;  /* 0x0000000000017941 */ /* 0x000fea0003800000 */
.L_x_84:
        /* <DEDUP_REMOVED lines=9> */
.L_x_87:
[----:B------:R-:W-:Y:S05]  /*32a0*/  BSYNC B1 ;  /* 0x0000000000017941 */ /* 0x000fea0003800000 */
.L_x_86:
        /* <DEDUP_REMOVED lines=10> */
.L_x_89:
[----:B------:R-:W-:Y:S05]  /*3350*/  BSYNC B1 ;  /* 0x0000000000017941 */ /* 0x000fea0003800000 */
.L_x_88:
        /* <DEDUP_REMOVED lines=10> */
.L_x_91:
[----:B------:R-:W-:Y:S05]  /*3400*/  BSYNC B1 ;  /* 0x0000000000017941 */ /* 0x000fea0003800000 */
.L_x_90:
        /* <DEDUP_REMOVED lines=9> */
.L_x_93:
[----:B------:R-:W-:Y:S05]  /*34a0*/  BSYNC B1 ;  /* 0x0000000000017941 */ /* 0x000fea0003800000 */
.L_x_92:
        /* <DEDUP_REMOVED lines=9> */
.L_x_95:
[----:B------:R-:W-:Y:S05]  /*3540*/  BSYNC B1 ;  /* 0x0000000000017941 */ /* 0x000fea0003800000 */
.L_x_94:
        /* <DEDUP_REMOVED lines=10> */
.L_x_97:
[----:B------:R-:W-:Y:S05]  /*35f0*/  BSYNC B1 ;  /* 0x0000000000017941 */ /* 0x000fea0003800000 */
.L_x_96:
        /* <DEDUP_REMOVED lines=10> */
.L_x_99:
[----:B------:R-:W-:Y:S05]  /*36a0*/  BSYNC B1 ;  /* 0x0000000000017941 */ /* 0x000fea0003800000 */
.L_x_98:
        /* <DEDUP_REMOVED lines=9> */
.L_x_101:
[----:B------:R-:W-:Y:S05]  /*3740*/  BSYNC B1 ;  /* 0x0000000000017941 */ /* 0x000fea0003800000 */
.L_x_100:
        /* <DEDUP_REMOVED lines=9> */
.L_x_103:
[----:B------:R-:W-:Y:S05]  /*37e0*/  BSYNC B1 ;  /* 0x0000000000017941 */ /* 0x000fea0003800000 */
.L_x_102:
        /* <DEDUP_REMOVED lines=10> */
.L_x_105:
[----:B------:R-:W-:Y:S05]  /*3890*/  BSYNC B1 ;  /* 0x0000000000017941 */ /* 0x000fea0003800000 */
.L_x_104:
        /* <DEDUP_REMOVED lines=10> */
.L_x_107:
[----:B------:R-:W-:Y:S05]  /*3940*/  BSYNC B1 ;  /* 0x0000000000017941 */ /* 0x000fea0003800000 */
.L_x_106:
        /* <DEDUP_REMOVED lines=9> */
.L_x_109:
[----:B------:R-:W-:Y:S05]  /*39e0*/  BSYNC B1 ;  /* 0x0000000000017941 */ /* 0x000fea0003800000 */
.L_x_108:
        /* <DEDUP_REMOVED lines=9> */
.L_x_111:
[----:B------:R-:W-:Y:S05]  /*3a80*/  BSYNC B1 ;  /* 0x0000000000017941 */ /* 0x000fea0003800000 */
.L_x_110:
        /* <DEDUP_REMOVED lines=10> */
.L_x_113:
[----:B------:R-:W-:Y:S05]  /*3b30*/  BSYNC B1 ;  /* 0x0000000000017941 */ /* 0x000fea0003800000 */
.L_x_112:
        /* <DEDUP_REMOVED lines=10> */
.L_x_115:
[----:B------:R-:W-:Y:S05]  /*3be0*/  BSYNC B1 ;  /* 0x0000000000017941 */ /* 0x000fea0003800000 */
.L_x_114:
        /* <DEDUP_REMOVED lines=9> */
.L_x_117:
[----:B------:R-:W-:Y:S05]  /*3c80*/  BSYNC B1 ;  /* 0x0000000000017941 */ /* 0x000fea0003800000 */
.L_x_116:
        /* <DEDUP_REMOVED lines=9> */
.L_x_119:
[----:B------:R-:W-:Y:S05]  /*3d20*/  BSYNC B1 ;  /* 0x0000000000017941 */ /* 0x000fea0003800000 */
.L_x_118:
        /* <DEDUP_REMOVED lines=10> */
.L_x_121:
[----:B------:R-:W-:Y:S05]  /*3dd0*/  BSYNC B1 ;  /* 0x0000000000017941 */ /* 0x000fea0003800000 */
.L_x_120:
        /* <DEDUP_REMOVED lines=10> */
.L_x_123:
[----:B------:R-:W-:Y:S05]  /*3e80*/  BSYNC B1 ;  /* 0x0000000000017941 */ /* 0x000fea0003800000 */
.L_x_122:
        /* <DEDUP_REMOVED lines=9> */
.L_x_125:
[----:B------:R-:W-:Y:S05]  /*3f20*/  BSYNC B1 ;  /* 0x0000000000017941 */ /* 0x000fea0003800000 */
.L_x_124:
        /* <DEDUP_REMOVED lines=9> */
.L_x_127:
[----:B------:R-:W-:Y:S05]  /*3fc0*/  BSYNC B1 ;  /* 0x0000000000017941 */ /* 0x000fea0003800000 */
.L_x_126:
        /* <DEDUP_REMOVED lines=10> */
.L_x_129:
[----:B------:R-:W-:Y:S05]  /*4070*/  BSYNC B1 ;  /* 0x0000000000017941 */ /* 0x000fea0003800000 */
.L_x_128:
        /* <DEDUP_REMOVED lines=10> */
.L_x_131:
[----:B------:R-:W-:Y:S05]  /*4120*/  BSYNC B1 ;  /* 0x0000000000017941 */ /* 0x000fea0003800000 */
.L_x_130:
        /* <DEDUP_REMOVED lines=9> */
.L_x_133:
[----:B------:R-:W-:Y:S05]  /*41c0*/  BSYNC B1 ;  /* 0x0000000000017941 */ /* 0x000fea0003800000 */
.L_x_132:
        /* <DEDUP_REMOVED lines=9> */
.L_x_135:
[----:B------:R-:W-:Y:S05]  /*4260*/  BSYNC B1 ;  /* 0x0000000000017941 */ /* 0x000fea0003800000 */
.L_x_134:
        /* <DEDUP_REMOVED lines=10> */
.L_x_137:
[----:B------:R-:W-:Y:S05]  /*4310*/  BSYNC B1 ;  /* 0x0000000000017941 */ /* 0x000fea0003800000 */
.L_x_136:
        /* <DEDUP_REMOVED lines=10> */
.L_x_139:
[----:B------:R-:W-:Y:S05]  /*43c0*/  BSYNC B1 ;  /* 0x0000000000017941 */ /* 0x000fea0003800000 */
.L_x_138:
        /* <DEDUP_REMOVED lines=9> */
.L_x_141:
[----:B------:R-:W-:Y:S05]  /*4460*/  BSYNC B1 ;  /* 0x0000000000017941 */ /* 0x000fea0003800000 */
.L_x_140:
        /* <DEDUP_REMOVED lines=9> */
.L_x_143:
[----:B------:R-:W-:Y:S05]  /*4500*/  BSYNC B1 ;  /* 0x0000000000017941 */ /* 0x000fea0003800000 */
.L_x_142:
        /* <DEDUP_REMOVED lines=10> */
.L_x_145:
[----:B------:R-:W-:Y:S05]  /*45b0*/  BSYNC B1 ;  /* 0x0000000000017941 */ /* 0x000fea0003800000 */
.L_x_144:
        /* <DEDUP_REMOVED lines=10> */
.L_x_147:
[----:B------:R-:W-:Y:S05]  /*4660*/  BSYNC B1 ;  /* 0x0000000000017941 */ /* 0x000fea0003800000 */
.L_x_146:
        /* <DEDUP_REMOVED lines=9> */
.L_x_149:
[----:B------:R-:W-:Y:S05]  /*4700*/  BSYNC B1 ;  /* 0x0000000000017941 */ /* 0x000fea0003800000 */
.L_x_148:
        /* <DEDUP_REMOVED lines=9> */
.L_x_151:
[----:B------:R-:W-:Y:S05]  /*47a0*/  BSYNC B1 ;  /* 0x0000000000017941 */ /* 0x000fea0003800000 */
.L_x_150:
        /* <DEDUP_REMOVED lines=10> */
.L_x_153:
[----:B------:R-:W-:Y:S05]  /*4850*/  BSYNC B1 ;  /* 0x0000000000017941 */ /* 0x000fea0003800000 */
.L_x_152:
[----:B-----5:R-:W-:Y:S01]  /*4860*/  HADD2.F32 R5, -RZ, R24.H0_H0 ;  /* 0x20000018ff057230 */ /* 0x020fe20000004100 */
[----:B------:R-:W-:Y:S01]  /*4870*/  ISETP.GT.AND P1, PT, R4, 0x79, PT ;  /* 0x000000790400780c */ /* 0x000fe20003f24270 */
[----:B------:R-:W-:Y:S01]  /*4880*/  @P2 IMAD.MOV.U32 R4, RZ, RZ, R10 ;  /* 0x000000ffff042224 */ /* 0x000fe200078e000a */
[----:B------:R-:W-:Y:S02]  /*4890*/  BSSY B1, `(.L_x_154) ;  /* 0x000000a000017945 */ /* 0x000fe40003800000 */
[----:B------:R-:W-:Y:S01]  /*48a0*/  FMUL R5, R5, R88 ;  /* 0x0000005805057220 */ /* 0x000fe20000400000 */
[----:B------:R-:W-:-:S03]  /*48b0*/  ISETP.GT.AND P3, PT, R3, RZ, P1 ;  /* 0x000000ff0300720c */ /* 0x000fc60000f64270 */
[----:B------:R-:W-:-:S05]  /*48c0*/  FFMA R5, R84, R23, R5 ;  /* 0x0000001754057223 */ /* 0x000fca0000000005 */
[----:B------:R-:W-:-:S04]  /*48d0*/  F2FP.F16.F32.PACK_AB R5, RZ, R5 ;  /* 0x00000005ff05723e */ /* 0x000fc800000000ff */
[----:B0-----:R-:W-:Y:S01]  /*48e0*/  PRMT R14, R5, 0x7610, R14 ;  /* 0x00007610050e7816 */ /* 0x001fe2000000000e */
[----:B------:R-:W-:-:S05]  /*48f0*/  @P2 IMAD.MOV.U32 R5, RZ, RZ, R11 ;  /* 0x000000ffff052224 */ /* 0x000fca00078e000b */
[----:B------:R0:W-:Y:S01]  /*4900*/  @P2 STG.E.U16 desc[UR36][R4.64+0xf0], R14 ;  /* 0x0000f00e04002986 */ /* 0x0001e2000c101524 */
[----:B------:R-:W-:Y:S05]  /*4910*/  @!P3 BRA `(.L_x_155) ;  /* 0x000000000004b947 */ /* 0x000fea0003800000 */
[----:B------:R0:W5:Y:S02]  /*4920*/  LDG.E.LTC128B.U16 R24, desc[UR36][R6.64+0xf2] ;  /* 0x0000f22406187981 */ /* 0x000164000c1e1520 */
.L_x_155:
[----:B------:R-:W-:Y:S05]  /*4930*/  BSYNC B1 ;  /* 0x0000000000017941 */ /* 0x000fea0003800000 */
.L_x_154:
        /* <DEDUP_REMOVED lines=9> */
.L_x_157:
[----:B------:R-:W-:Y:S05]  /*49d0*/  BSYNC B1 ;  /* 0x0000000000017941 */ /* 0x000fea0003800000 */
.L_x_156:
[----:B-----5:R-:W-:Y:S01]  /*49e0*/  HADD2.F32 R5, -RZ, R24.H0_H0 ;  /* 0x20000018ff057230 */ /* 0x020fe20000004100 */
[----:B------:R-:W-:Y:S01]  /*49f0*/  ISETP.GT.AND P1, PT, R3, 0x8, P1 ;  /* 0x000000080300780c */ /* 0x000fe20000f24270 */
[----:B0-----:R-:W-:Y:S01]  /*4a00*/  @P0 IMAD.MOV.U32 R4, RZ, RZ, R12 ;  /* 0x000000ffff040224 */ /* 0x001fe200078e000c */
[----:B------:R-:W-:Y:S02]  /*4a10*/  BSSY B1, `(.L_x_158) ;  /* 0x0000009000017945 */ /* 0x000fe40003800000 */
[----:B------:R-:W-:-:S04]  /*4a20*/  FMUL R5, R5, R88 ;  /* 0x0000005805057220 */ /* 0x000fc80000400000 */
[----:B------:R-:W-:-:S05]  /*4a30*/  FFMA R5, R86, R23, R5 ;  /* 0x0000001756057223 */ /* 0x000fca0000000005 */
[----:B------:R-:W-:-:S04]  /*4a40*/  F2FP.F16.F32.PACK_AB R5, RZ, R5 ;  /* 0x00000005ff05723e */ /* 0x000fc800000000ff */
[----:B-1-3--:R-:W-:Y:S01]  /*4a50*/  PRMT R6, R5, 0x7610, R6 ;  /* 0x0000761005067816 */ /* 0x00afe20000000006 */
[----:B------:R-:W-:-:S05]  /*4a60*/  @P0 IMAD.MOV.U32 R5, RZ, RZ, R13 ;  /* 0x000000ffff050224 */ /* 0x000fca00078e000d */
[----:B------:R0:W-:Y:S01]  /*4a70*/  @P0 STG.E.U16 desc[UR36][R4.64+0xf0], R6 ;  /* 0x0000f00604000986 */ /* 0x0001e2000c101524 */
[----:B------:R-:W-:Y:S05]  /*4a80*/  @!P1 BRA `(.L_x_159) ;  /* 0x0000000000049947 */ /* 0x000fea0003800000 */
[----:B------:R1:W5:Y:S02]  /*4a90*/  LDG.E.LTC128B.U16 R24, desc[UR36][R8.64+0xf2] ;  /* 0x0000f22408187981 */ /* 0x000364000c1e1520 */
.L_x_159:
[----:B------:R-:W-:Y:S05]  /*4aa0*/  BSYNC B1 ;  /* 0x0000000000017941 */ /* 0x000fea0003800000 */
.L_x_158:
[----:B------:R-:W-:Y:S05]  /*4ab0*/  @!P1 BRA `(.L_x_160) ;  /* 0x0000001000d09947 */ /* 0x000fea0003800000 */
[----:B-----5:R-:W-:-:S05]  /*4ac0*/  HADD2.F32 R3, -RZ, R24.H0_H0 ;  /* 0x20000018ff037230 */ /* 0x020fca0000004100 */
[----:B0-----:R-:W-:-:S04]  /*4ad0*/  FMUL R4, R3, R88 ;  /* 0x0000005803047220 */ /* 0x001fc80000400000 */
[----:B------:R-:W-:-:S05]  /*4ae0*/  FFMA R4, R87, R23, R4 ;  /* 0x0000001757047223 */ /* 0x000fca0000000004 */
[----:B------:R-:W-:-:S05]  /*4af0*/  F2FP.F16.F32.PACK_AB R4, RZ, R4 ;  /* 0x00000004ff04723e */ /* 0x000fca00000000ff */
[----:B------:R3:W-:Y:S01]  /*4b00*/  STG.E.U16 desc[UR36][R12.64+0xf2], R4 ;  /* 0x0000f2040c007986 */ /* 0x0007e2000c101524 */
[----:B------:R-:W-:Y:S05]  /*4b10*/  BRA `(.L_x_160) ;  /* 0x0000001000b87947 */ /* 0x000fea0003800000 */
.L_x_35:
[----:B------:R-:W-:Y:S01]  /*4b20*/  ISETP.GT.AND P2, PT, R4, 0x1, PT ;  /* 0x000000010400780c */ /* 0x000fe20003f44270 */
[----:B------:R-:W-:Y:S01]  /*4b30*/  ULDC.64 UR4, c[0x0][0x5c0] ;  /* 0x0001700000047ab9 */ /* 0x000fe20000000a00 */
[-C--:B------:R-:W-:Y:S01]  /*4b40*/  FMUL R24, R24, R23.reuse ;  /* 0x0000001718187220 */ /* 0x080fe20000400000 */
[-C--:B------:R-:W-:Y:S01]  /*4b50*/  FMUL R25, R25, R23.reuse ;  /* 0x0000001719197220 */ /* 0x080fe20000400000 */
[----:B------:R-:W-:Y:S01]  /*4b60*/  ISETP.GT.AND P1, PT, R3, RZ, P2 ;  /* 0x000000ff0300720c */ /* 0x000fe20001724270 */
[-C--:B------:R-:W-:Y:S01]  /*4b70*/  FMUL R26, R26, R23.reuse ;  /* 0x000000171a1a7220 */ /* 0x080fe20000400000 */
[----:B------:R-:W-:Y:S01]  /*4b80*/  LEA R6, P4, R92, UR4, 0x1 ;  /* 0x000000045c067c11 */ /* 0x000fe2000f8808ff */
[-C--:B------:R-:W-:Y:S01]  /*4b90*/  FMUL R27, R27, R23.reuse ;  /* 0x000000171b1b7220 */ /* 0x080fe20000400000 */
[----:B------:R-:W-:Y:S01]  /*4ba0*/  F2FP.F16.F32.PACK_AB R24, RZ, R24 ;  /* 0x00000018ff18723e */ /* 0x000fe200000000ff */
[-C--:B------:R-:W-:Y:S01]  /*4bb0*/  FMUL R28, R28, R23.reuse ;  /* 0x000000171c1c7220 */ /* 0x080fe20000400000 */
[----:B------:R-:W-:Y:S01]  /*4bc0*/  LEA.HI.X R7, R92, UR5, R109, 0x1, P4 ;  /* 0x000000055c077c11 */ /* 0x000fe2000a0f0c6d */
[----:B------:R-:W-:Y:S01]  /*4bd0*/  FMUL R29, R29, R23 ;  /* 0x000000171d1d7220 */ /* 0x000fe20000400000 */
[----:B------:R-:W-:Y:S01]  /*4be0*/  F2FP.F16.F32.PACK_AB R25, RZ, R25 ;  /* 0x00000019ff19723e */ /* 0x000fe200000000ff */
[-C--:B------:R-:W-:Y:S01]  /*4bf0*/  FMUL R30, R30, R23.reuse ;  /* 0x000000171e1e7220 */ /* 0x080fe20000400000 */
[----:B------:R-:W-:Y:S01]  /*4c00*/  ISETP.GT.AND P2, PT, R3, 0x8, P2 ;  /* 0x000000080300780c */ /* 0x000fe20001744270 */
[----:B------:R-:W-:Y:S01]  /*4c10*/  @P3 STG.E.U16 desc[UR36][R6.64], R24 ;  /* 0x0000001806003986 */ /* 0x000fe2000c101524 */
[C---:B------:R-:W-:Y:S01]  /*4c20*/  SHF.L.U64.HI R101, R100.reuse, 0x4, R101 ;  /* 0x0000000464657819 */ /* 0x040fe20000010265 */
[-C--:B------:R-:W-:Y:S01]  /*4c30*/  FMUL R31, R31, R23.reuse ;  /* 0x000000171f1f7220 */ /* 0x080fe20000400000 */
[----:B------:R-:W-:Y:S01]  /*4c40*/  LEA R8, P3, R100, R6, 0x4 ;  /* 0x0000000664087211 */ /* 0x000fe200078620ff */
[----:B------:R-:W-:Y:S01]  /*4c50*/  @P1 STG.E.U16 desc[UR36][R6.64+0x2], R25 ;  /* 0x0000021906001986 */ /* 0x000fe2000c101524 */
[----:B------:R-:W-:Y:S01]  /*4c60*/  ISETP.GT.AND P1, PT, R3, 0x8, P0 ;  /* 0x000000080300780c */ /* 0x000fe20000724270 */
[----:B------:R-:W-:Y:S01]  /*4c70*/  FMUL R32, R32, R23 ;  /* 0x0000001720207220 */ /* 0x000fe20000400000 */
[----:B------:R-:W-:Y:S01]  /*4c80*/  F2FP.F16.F32.PACK_AB R26, RZ, R26 ;  /* 0x0000001aff1a723e */ /* 0x000fe200000000ff */
[----:B------:R-:W-:Y:S01]  /*4c90*/  IMAD.X R9, R101, 0x1, R7, P3 ;  /* 0x0000000165097824 */ /* 0x000fe200018e0607 */
[----:B------:R-:W-:Y:S01]  /*4ca0*/  F2FP.F16.F32.PACK_AB R27, RZ, R27 ;  /* 0x0000001bff1b723e */ /* 0x000fe200000000ff */
[-C--:B------:R-:W-:Y:S01]  /*4cb0*/  FMUL R33, R33, R23.reuse ;  /* 0x0000001721217220 */ /* 0x080fe20000400000 */
[----:B------:R-:W-:Y:S01]  /*4cc0*/  ISETP.GT.AND P0, PT, R4, 0x8, PT ;  /* 0x000000080400780c */ /* 0x000fe20003f04270 */
[-C--:B------:R-:W-:Y:S01]  /*4cd0*/  FMUL R34, R34, R23.reuse ;  /* 0x0000001722227220 */ /* 0x080fe20000400000 */
[----:B------:R-:W-:Y:S01]  /*4ce0*/  F2FP.F16.F32.PACK_AB R28, RZ, R28 ;  /* 0x0000001cff1c723e */ /* 0x000fe200000000ff */
[-C--:B------:R-:W-:Y:S01]  /*4cf0*/  FMUL R35, R35, R23.reuse ;  /* 0x0000001723237220 */ /* 0x080fe20000400000 */
[C---:B------:R-:W-:Y:S01]  /*4d00*/  ISETP.GT.AND P4, PT, R3.reuse, RZ, P0 ;  /* 0x000000ff0300720c */ /* 0x040fe20000784270 */
[----:B------:R-:W-:Y:S01]  /*4d10*/  FMUL R36, R36, R23 ;  /* 0x0000001724247220 */ /* 0x000fe20000400000 */
[----:B------:R-:W-:Y:S01]  /*4d20*/  F2FP.F16.F32.PACK_AB R29, RZ, R29 ;  /* 0x0000001dff1d723e */ /* 0x000fe200000000ff */
[----:B------:R-:W-:Y:S01]  /*4d30*/  @P1 STG.E.U16 desc[UR36][R8.64], R26 ;  /* 0x0000001a08001986 */ /* 0x000fe2000c101524 */
[----:B------:R-:W-:Y:S01]  /*4d40*/  ISETP.GT.AND P1, PT, R3, 0x8, P0 ;  /* 0x000000080300780c */ /* 0x000fe20000724270 */
[-C--:B------:R-:W-:Y:S01]  /*4d50*/  FMUL R37, R37, R23.reuse ;  /* 0x0000001725257220 */ /* 0x080fe20000400000 */
[----:B------:R-:W-:Y:S01]  /*4d60*/  F2FP.F16.F32.PACK_AB R30, RZ, R30 ;  /* 0x0000001eff1e723e */ /* 0x000fe200000000ff */
[----:B------:R-:W-:Y:S01]  /*4d70*/  @P2 STG.E.U16 desc[UR36][R8.64+0x2], R27 ;  /* 0x0000021b08002986 */ /* 0x000fe2000c101524 */
[----:B------:R-:W-:Y:S01]  /*4d80*/  ISETP.GT.AND P2, PT, R4, 0x9, PT ;  /* 0x000000090400780c */ /* 0x000fe20003f44270 */
[----:B------:R-:W-:Y:S01]  /*4d90*/  FMUL R38, R38, R23 ;  /* 0x0000001726267220 */ /* 0x000fe20000400000 */
[----:B------:R-:W-:Y:S01]  /*4da0*/  F2FP.F16.F32.PACK_AB R31, RZ, R31 ;  /* 0x0000001fff1f723e */ /* 0x000fe200000000ff */
[-C--:B------:R-:W-:Y:S01]  /*4db0*/  FMUL R39, R39, R23.reuse ;  /* 0x0000001727277220 */ /* 0x080fe20000400000 */
[C---:B------:R-:W-:Y:S01]  /*4dc0*/  ISETP.GT.AND P3, PT, R3.reuse, RZ, P2 ;  /* 0x000000ff0300720c */ /* 0x040fe20001764270 */
[----:B------:R-:W-:Y:S01]  /*4dd0*/  @P4 STG.E.U16 desc[UR36][R6.64+0x10], R28 ;  /* 0x0000101c06004986 */ /* 0x000fe2000c101524 */
[----:B------:R-:W-:Y:S01]  /*4de0*/  ISETP.GT.AND P2, PT, R3, 0x8, P2 ;  /* 0x000000080300780c */ /* 0x000fe20001744270 */
[-C--:B------:R-:W-:Y:S01]  /*4df0*/  FMUL R40, R40, R23.reuse ;  /* 0x0000001728287220 */ /* 0x080fe20000400000 */
[----:B------:R-:W-:Y:S01]  /*4e00*/  ISETP.GT.AND P0, PT, R4, 0x10, PT ;  /* 0x000000100400780c */ /* 0x000fe20003f04270 */
[-C--:B------:R-:W-:Y:S01]  /*4e10*/  FMUL R41, R41, R23.reuse ;  /* 0x0000001729297220 */ /* 0x080fe20000400000 */
[----:B------:R-:W-:Y:S01]  /*4e20*/  F2FP.F16.F32.PACK_AB R32, RZ, R32 ;  /* 0x00000020ff20723e */ /* 0x000fe200000000ff */
[-C--:B------:R-:W-:Y:S01]  /*4e30*/  FMUL R42, R42, R23.reuse ;  /* 0x000000172a2a7220 */ /* 0x080fe20000400000 */
[----:B------:R-:W-:Y:S01]  /*4e40*/  ISETP.GT.AND P4, PT, R3, RZ, P0 ;  /* 0x000000ff0300720c */ /* 0x000fe20000784270 */
[----:B------:R-:W-:Y:S01]  /*4e50*/  FMUL R43, R43, R23 ;  /* 0x000000172b2b7220 */ /* 0x000fe20000400000 */
[----:B------:R-:W-:Y:S01]  /*4e60*/  F2FP.F16.F32.PACK_AB R33, RZ, R33 ;  /* 0x00000021ff21723e */ /* 0x000fe200000000ff */
[-C--:B------:R-:W-:Y:S01]  /*4e70*/  FMUL R44, R44, R23.reuse ;  /* 0x000000172c2c7220 */ /* 0x080fe20000400000 */
[----:B------:R-:W-:Y:S01]  /*4e80*/  F2FP.F16.F32.PACK_AB R34, RZ, R34 ;  /* 0x00000022ff22723e */ /* 0x000fe200000000ff */
[----:B------:R-:W-:Y:S01]  /*4e90*/  @P3 STG.E.U16 desc[UR36][R6.64+0x12], R29 ;  /* 0x0000121d06003986 */ /* 0x000fe2000c101524 */
[----:B------:R-:W-:Y:S01]  /*4ea0*/  ISETP.GT.AND P3, PT, R4, 0x11, PT ;  /* 0x000000110400780c */ /* 0x000fe20003f64270 */
[----:B------:R-:W-:Y:S01]  /*4eb0*/  FMUL R45, R45, R23 ;  /* 0x000000172d2d7220 */ /* 0x000fe20000400000 */
[----:B------:R-:W-:Y:S01]  /*4ec0*/  F2FP.F16.F32.PACK_AB R35, RZ, R35 ;  /* 0x00000023ff23723e */ /* 0x000fe200000000ff */
[----:B------:R-:W-:Y:S01]  /*4ed0*/  @P1 STG.E.U16 desc[UR36][R8.64+0x10], R30 ;  /* 0x0000101e08001986 */ /* 0x000fe2000c101524 */
[C---:B------:R-:W-:Y:S01]  /*4ee0*/  ISETP.GT.AND P1, PT, R3.reuse, 0x8, P0 ;  /* 0x000000080300780c */ /* 0x040fe20000724270 */
[-C--:B------:R-:W-:Y:S01]  /*4ef0*/  FMUL R46, R46, R23.reuse ;  /* 0x000000172e2e7220 */ /* 0x080fe20000400000 */
[----:B------:R-:W-:Y:S01]  /*4f00*/  ISETP.GT.AND P0, PT, R4, 0x18, PT ;  /* 0x000000180400780c */ /* 0x000fe20003f04270 */
[----:B------:R-:W-:Y:S01]  /*4f10*/  @P2 STG.E.U16 desc[UR36][R8.64+0x12], R31 ;  /* 0x0000121f08002986 */ /* 0x000fe2000c101524 */
[----:B------:R-:W-:Y:S01]  /*4f20*/  ISETP.GT.AND P2, PT, R3, RZ, P3 ;  /* 0x000000ff0300720c */ /* 0x000fe20001f44270 */
[-C--:B------:R-:W-:Y:S01]  /*4f30*/  FMUL R47, R47, R23.reuse ;  /* 0x000000172f2f7220 */ /* 0x080fe20000400000 */
[C---:B------:R-:W-:Y:S01]  /*4f40*/  ISETP.GT.AND P3, PT, R3.reuse, 0x8, P3 ;  /* 0x000000080300780c */ /* 0x040fe20001f64270 */
[----:B------:R-:W-:Y:S01]  /*4f50*/  @P4 STG.E.U16 desc[UR36][R6.64+0x20], R32 ;  /* 0x0000202006004986 */ /* 0x000fe2000c101524 */
[----:B------:R-:W-:Y:S01]  /*4f60*/  ISETP.GT.AND P4, PT, R3, RZ, P0 ;  /* 0x000000ff0300720c */ /* 0x000fe20000784270 */
[-C--:B------:R-:W-:Y:S01]  /*4f70*/  FMUL R48, R48, R23.reuse ;  /* 0x0000001730307220 */ /* 0x080fe20000400000 */
[----:B------:R-:W-:Y:S01]  /*4f80*/  F2FP.F16.F32.PACK_AB R36, RZ, R36 ;  /* 0x00000024ff24723e */ /* 0x000fe200000000ff */
[----:B------:R-:W-:Y:S01]  /*4f90*/  FMUL R49, R49, R23 ;  /* 0x0000001731317220 */ /* 0x000fe20000400000 */
[----:B------:R-:W-:Y:S01]  /*4fa0*/  F2FP.F16.F32.PACK_AB R37, RZ, R37 ;  /* 0x00000025ff25723e */ /* 0x000fe200000000ff */
[-C--:B------:R-:W-:Y:S01]  /*4fb0*/  FMUL R50, R50, R23.reuse ;  /* 0x0000001732327220 */ /* 0x080fe20000400000 */
[----:B------:R-:W-:Y:S01]  /*4fc0*/  F2FP.F16.F32.PACK_AB R38, RZ, R38 ;  /* 0x00000026ff26723e */ /* 0x000fe200000000ff */
[----:B------:R-:W-:Y:S01]  /*4fd0*/  FMUL R51, R51, R23 ;  /* 0x0000001733337220 */ /* 0x000fe20000400000 */
[----:B------:R-:W-:Y:S01]  /*4fe0*/  F2FP.F16.F32.PACK_AB R39, RZ, R39 ;  /* 0x00000027ff27723e */ /* 0x000fe200000000ff */
[----:B------:R-:W-:Y:S01]  /*4ff0*/  @P2 STG.E.U16 desc[UR36][R6.64+0x22], R33 ;  /* 0x0000222106002986 */ /* 0x000fe2000c101524 */
[----:B------:R-:W-:Y:S01]  /*5000*/  F2FP.F16.F32.PACK_AB R40, RZ, R40 ;  /* 0x00000028ff28723e */ /* 0x000fe200000000ff */
[----:B------:R-:W-:Y:S01]  /*5010*/  FMUL R52, R52, R23 ;  /* 0x0000001734347220 */ /* 0x000fe20000400000 */
[----:B------:R-:W-:Y:S01]  /*5020*/  F2FP.F16.F32.PACK_AB R41, RZ, R41 ;  /* 0x00000029ff29723e */ /* 0x000fe200000000ff */
[----:B------:R-:W-:Y:S01]  /*5030*/  @P1 STG.E.U16 desc[UR36][R8.64+0x20], R34 ;  /* 0x0000202208001986 */ /* 0x000fe2000c101524 */
[----:B------:R-:W-:Y:S01]  /*5040*/  ISETP.GT.AND P1, PT, R3, 0x8, P0 ;  /* 0x000000080300780c */ /* 0x000fe20000724270 */
[-C--:B------:R-:W-:Y:S01]  /*5050*/  FMUL R53, R53, R23.reuse ;  /* 0x0000001735357220 */ /* 0x080fe20000400000 */
[C---:B------:R-:W-:Y:S01]  /*5060*/  ISETP.GT.AND P0, PT, R4.reuse, 0x20, PT ;  /* 0x000000200400780c */ /* 0x040fe20003f04270 */
[----:B------:R-:W-:Y:S01]  /*5070*/  @P3 STG.E.U16 desc[UR36][R8.64+0x22], R35 ;  /* 0x0000222308003986 */ /* 0x000fe2000c101524 */
[----:B------:R-:W-:Y:S01]  /*5080*/  ISETP.GT.AND P3, PT, R4, 0x19, PT ;  /* 0x000000190400780c */ /* 0x000fe20003f64270 */
[-C--:B------:R-:W-:Y:S01]  /*5090*/  FMUL R54, R54, R23.reuse ;  /* 0x0000001736367220 */ /* 0x080fe20000400000 */
[----:B------:R-:W-:Y:S01]  /*50a0*/  F2FP.F16.F32.PACK_AB R42, RZ, R42 ;  /* 0x0000002aff2a723e */ /* 0x000fe200000000ff */
[----:B------:R-:W-:Y:S01]  /*50b0*/  @P4 STG.E.U16 desc[UR36][R6.64+0x30], R36 ;  /* 0x0000302406004986 */ /* 0x000fe2000c101524 */
[----:B------:R-:W-:Y:S01]  /*50c0*/  ISETP.GT.AND P2, PT, R3, RZ, P3 ;  /* 0x000000ff0300720c */ /* 0x000fe20001f44270 */
[-C--:B------:R-:W-:Y:S01]  /*50d0*/  FMUL R55, R55, R23.reuse ;  /* 0x0000001737377220 */ /* 0x080fe20000400000 */
[C---:B------:R-:W-:Y:S01]  /*50e0*/  ISETP.GT.AND P3, PT, R3.reuse, 0x8, P3 ;  /* 0x000000080300780c */ /* 0x040fe20001f64270 */
[-C--:B------:R-:W-:Y:S01]  /*50f0*/  FMUL R56, R56, R23.reuse ;  /* 0x0000001738387220 */ /* 0x080fe20000400000 */
[----:B------:R-:W-:Y:S01]  /*5100*/  ISETP.GT.AND P4, PT, R3, RZ, P0 ;  /* 0x000000ff0300720c */ /* 0x000fe20000784270 */
[----:B------:R-:W-:Y:S01]  /*5110*/  FMUL R57, R57, R23 ;  /* 0x0000001739397220 */ /* 0x000fe20000400000 */
[----:B------:R-:W-:Y:S01]  /*5120*/  F2FP.F16.F32.PACK_AB R43, RZ, R43 ;  /* 0x0000002bff2b723e */ /* 0x000fe200000000ff */
[-C--:B------:R-:W-:Y:S01]  /*5130*/  FMUL R58, R58, R23.reuse ;  /* 0x000000173a3a7220 */ /* 0x080fe20000400000 */
[----:B------:R-:W-:Y:S01]  /*5140*/  F2FP.F16.F32.PACK_AB R44, RZ, R44 ;  /* 0x0000002cff2c723e */ /* 0x000fe200000000ff */
[----:B------:R-:W-:Y:S01]  /*5150*/  FMUL R59, R59, R23 ;  /* 0x000000173b3b7220 */ /* 0x000fe20000400000 */
[----:B------:R-:W-:Y:S01]  /*5160*/  F2FP.F16.F32.PACK_AB R45, RZ, R45 ;  /* 0x0000002dff2d723e */ /* 0x000fe200000000ff */
[----:B------:R-:W-:Y:S01]  /*5170*/  FMUL R60, R60, R23 ;  /* 0x000000173c3c7220 */ /* 0x000fe20000400000 */
[----:B------:R-:W-:Y:S01]  /*5180*/  F2FP.F16.F32.PACK_AB R46, RZ, R46 ;  /* 0x0000002eff2e723e */ /* 0x000fe200000000ff */
[----:B------:R-:W-:Y:S01]  /*5190*/  @P2 STG.E.U16 desc[UR36][R6.64+0x32], R37 ;  /* 0x0000322506002986 */ /* 0x000fe2000c101524 */
[----:B------:R-:W-:Y:S01]  /*51a0*/  F2FP.F16.F32.PACK_AB R47, RZ, R47 ;  /* 0x0000002fff2f723e */ /* 0x000fe200000000ff */
[-C--:B------:R-:W-:Y:S01]  /*51b0*/  FMUL R61, R61, R23.reuse ;  /* 0x000000173d3d7220 */ /* 0x080fe20000400000 */
[----:B------:R-:W-:Y:S01]  /*51c0*/  F2FP.F16.F32.PACK_AB R48, RZ, R48 ;  /* 0x00000030ff30723e */ /* 0x000fe200000000ff */
[----:B------:R-:W-:Y:S01]  /*51d0*/  @P1 STG.E.U16 desc[UR36][R8.64+0x30], R38 ;  /* 0x0000302608001986 */ /* 0x000fe2000c101524 */
[----:B------:R-:W-:Y:S01]  /*51e0*/  ISETP.GT.AND P1, PT, R3, 0x8, P0 ;  /* 0x000000080300780c */ /* 0x000fe20000724270 */
[-C--:B------:R-:W-:Y:S01]  /*51f0*/  FMUL R62, R62, R23.reuse ;  /* 0x000000173e3e7220 */ /* 0x080fe20000400000 */
[C---:B------:R-:W-:Y:S01]  /*5200*/  ISETP.GT.AND P0, PT, R4.reuse, 0x28, PT ;  /* 0x000000280400780c */ /* 0x040fe20003f04270 */
[----:B------:R-:W-:Y:S01]  /*5210*/  @P3 STG.E.U16 desc[UR36][R8.64+0x32], R39 ;  /* 0x0000322708003986 */ /* 0x000fe2000c101524 */
[----:B------:R-:W-:Y:S01]  /*5220*/  ISETP.GT.AND P3, PT, R4, 0x21, PT ;  /* 0x000000210400780c */ /* 0x000fe20003f64270 */
[----:B------:R-:W-:Y:S01]  /*5230*/  FMUL R63, R63, R23 ;  /* 0x000000173f3f7220 */ /* 0x000fe20000400000 */
[----:B------:R-:W-:Y:S01]  /*5240*/  F2FP.F16.F32.PACK_AB R49, RZ, R49 ;  /* 0x00000031ff31723e */ /* 0x000fe200000000ff */
[----:B------:R-:W-:Y:S01]  /*5250*/  @P4 STG.E.U16 desc[UR36][R6.64+0x40], R40 ;  /* 0x0000402806004986 */ /* 0x000fe2000c101524 */
[C---:B------:R-:W-:Y:S01]  /*5260*/  ISETP.GT.AND P2, PT, R3.reuse, RZ, P3 ;  /* 0x000000ff0300720c */ /* 0x040fe20001f44270 */
[-C--:B------:R-:W-:Y:S01]  /*5270*/  FMUL R64, R64, R23.reuse ;  /* 0x0000001740407220 */ /* 0x080fe20000400000 */
[----:B------:R-:W-:Y:S01]  /*5280*/  ISETP.GT.AND P3, PT, R3, 0x8, P3 ;  /* 0x000000080300780c */ /* 0x000fe20001f64270 */
[-C--:B------:R-:W-:Y:S01]  /*5290*/  FMUL R65, R65, R23.reuse ;  /* 0x0000001741417220 */ /* 0x080fe20000400000 */
        /* <DEDUP_REMOVED lines=62> */
[----:B------:R-:W-:-:S02]  /*5680*/  F2FP.F16.F32.PACK_AB R68, RZ, R68 ;  /* 0x00000044ff44723e */ /* 0x000fc400000000ff */
[----:B------:R-:W-:Y:S01]  /*5690*/  F2FP.F16.F32.PACK_AB R69, RZ, R69 ;  /* 0x00000045ff45723e */ /* 0x000fe200000000ff */
[----:B------:R-:W-:Y:S01]  /*56a0*/  @P1 STG.E.U16 desc[UR36][R8.64+0x60], R50 ;  /* 0x0000603208001986 */ /* 0x000fe2000c101524 */
[C---:B------:R-:W-:Y:S02]  /*56b0*/  ISETP.GT.AND P1, PT, R3.reuse, 0x8, P0 ;  /* 0x000000080300780c */ /* 0x040fe40000724270 */
[C---:B------:R-:W-:Y:S01]  /*56c0*/  ISETP.GT.AND P0, PT, R4.reuse, 0x40, PT ;  /* 0x000000400400780c */ /* 0x040fe20003f04270 */
[----:B------:R-:W-:Y:S01]  /*56d0*/  @P3 STG.E.U16 desc[UR36][R8.64+0x62], R51 ;  /* 0x0000623308003986 */ /* 0x000fe2000c101524 */
[----:B------:R-:W-:Y:S02]  /*56e0*/  ISETP.GT.AND P3, PT, R4, 0x39, PT ;  /* 0x000000390400780c */ /* 0x000fe40003f64270 */
[----:B------:R-:W-:Y:S01]  /*56f0*/  F2FP.F16.F32.PACK_AB R70, RZ, R70 ;  /* 0x00000046ff46723e */ /* 0x000fe200000000ff */
[----:B------:R-:W-:Y:S01]  /*5700*/  @P4 STG.E.U16 desc[UR36][R6.64+0x70], R52 ;  /* 0x0000703406004986 */ /* 0x000fe2000c101524 */
[----:B------:R-:W-:-:S02]  /*5710*/  ISETP.GT.AND P2, PT, R3, RZ, P3 ;  /* 0x000000ff0300720c */ /* 0x000fc40001f44270 */
[C---:B------:R-:W-:Y:S02]  /*5720*/  ISETP.GT.AND P3, PT, R3.reuse, 0x8, P3 ;  /* 0x000000080300780c */ /* 0x040fe40001f64270 */
[----:B------:R-:W-:Y:S02]  /*5730*/  ISETP.GT.AND P4, PT, R3, RZ, P0 ;  /* 0x000000ff0300720c */ /* 0x000fe40000784270 */
[----:B------:R-:W-:Y:S02]  /*5740*/  F2FP.F16.F32.PACK_AB R71, RZ, R71 ;  /* 0x00000047ff47723e */ /* 0x000fe400000000ff */
[----:B------:R-:W-:Y:S02]  /*5750*/  F2FP.F16.F32.PACK_AB R72, RZ, R72 ;  /* 0x00000048ff48723e */ /* 0x000fe400000000ff */
[----:B------:R-:W-:Y:S02]  /*5760*/  F2FP.F16.F32.PACK_AB R73, RZ, R73 ;  /* 0x00000049ff49723e */ /* 0x000fe400000000ff */
        /* <DEDUP_REMOVED lines=33> */
[----:B------:R-:W-:-:S03]  /*5980*/  F2FP.F16.F32.PACK_AB R87, RZ, R87 ;  /* 0x00000057ff57723e */ /* 0x000fc600000000ff */
[----:B------:R-:W-:Y:S04]  /*5990*/  @P2 STG.E.U16 desc[UR36][R6.64+0x92], R61 ;  /* 0x0000923d06002986 */ /* 0x000fe8000c101524 */
[----:B------:R-:W-:Y:S01]  /*59a0*/  @P1 STG.E.U16 desc[UR36][R8.64+0x90], R62 ;  /* 0x0000903e08001986 */ /* 0x000fe2000c101524 */
[----:B------:R-:W-:Y:S02]  /*59b0*/  ISETP.GT.AND P1, PT, R3, 0x8, P0 ;  /* 0x000000080300780c */ /* 0x000fe40000724270 */
[C---:B------:R-:W-:Y:S01]  /*59c0*/  ISETP.GT.AND P0, PT, R4.reuse, 0x58, PT ;  /* 0x000000580400780c */ /* 0x040fe20003f04270 */
[----:B------:R-:W-:Y:S01]  /*59d0*/  @P3 STG.E.U16 desc[UR36][R8.64+0x92], R63 ;  /* 0x0000923f08003986 */ /* 0x000fe2000c101524 */
[----:B------:R-:W-:-:S03]  /*59e0*/  ISETP.GT.AND P3, PT, R4, 0x51, PT ;  /* 0x000000510400780c */ /* 0x000fc60003f64270 */
[----:B------:R-:W-:Y:S01]  /*59f0*/  @P4 STG.E.U16 desc[UR36][R6.64+0xa0], R64 ;  /* 0x0000a04006004986 */ /* 0x000fe2000c101524 */
[C---:B------:R-:W-:Y:S02]  /*5a00*/  ISETP.GT.AND P2, PT, R3.reuse, RZ, P3 ;  /* 0x000000ff0300720c */ /* 0x040fe40001f44270 */
[C---:B------:R-:W-:Y:S02]  /*5a10*/  ISETP.GT.AND P3, PT, R3.reuse, 0x8, P3 ;  /* 0x000000080300780c */ /* 0x040fe40001f64270 */
[----:B------:R-:W-:-:S09]  /*5a20*/  ISETP.GT.AND P4, PT, R3, RZ, P0 ;  /* 0x000000ff0300720c */ /* 0x000fd20000784270 */
        /* <DEDUP_REMOVED lines=9> */
[C---:B------:R-:W-:Y:S02]  /*5ac0*/  ISETP.GT.AND P3, PT, R3.reuse, RZ, P0 ;  /* 0x000000ff0300720c */ /* 0x040fe40000764270 */
[----:B------:R-:W-:-:S07]  /*5ad0*/  ISETP.GT.AND P0, PT, R3, 0x8, P0 ;  /* 0x000000080300780c */ /* 0x000fce0000704270 */
[----:B------:R-:W-:Y:S04]  /*5ae0*/  @P2 STG.E.U16 desc[UR36][R6.64+0xb2], R69 ;  /* 0x0000b24506002986 */ /* 0x000fe8000c101524 */
[----:B------:R-:W-:Y:S01]  /*5af0*/  @P1 STG.E.U16 desc[UR36][R8.64+0xb0], R70 ;  /* 0x0000b04608001986 */ /* 0x000fe2000c101524 */
[----:B------:R-:W-:-:S03]  /*5b00*/  ISETP.GT.AND P1, PT, R4, 0x68, PT ;  /* 0x000000680400780c */ /* 0x000fc60003f24270 */
        /* <DEDUP_REMOVED lines=11> */
[C---:B------:R-:W-:Y:S02]  /*5bc0*/  ISETP.GT.AND P2, PT, R3.reuse, RZ, P0 ;  /* 0x000000ff0300720c */ /* 0x040fe40000744270 */
[----:B------:R-:W-:Y:S01]  /*5bd0*/  ISETP.GT.AND P0, PT, R3, 0x8, P0 ;  /* 0x000000080300780c */ /* 0x000fe20000704270 */
[----:B------:R-:W-:Y:S01]  /*5be0*/  @P3 STG.E.U16 desc[UR36][R6.64+0xd0], R76 ;  /* 0x0000d04c06003986 */ /* 0x000fe2000c101524 */
[----:B------:R-:W-:-:S04]  /*5bf0*/  ISETP.GT.AND P3, PT, R4, 0x70, PT ;  /* 0x000000700400780c */ /* 0x000fc80003f64270 */
[C---:B------:R-:W-:Y:S02]  /*5c00*/  ISETP.GT.AND P4, PT, R3.reuse, RZ, P3 ;  /* 0x000000ff0300720c */ /* 0x040fe40001f84270 */
[----:B------:R-:W-:-:S03]  /*5c10*/  ISETP.GT.AND P3, PT, R3, 0x8, P3 ;  /* 0x000000080300780c */ /* 0x000fc60001f64270 */
[----:B------:R-:W-:Y:S01]  /*5c20*/  @P2 STG.E.U16 desc[UR36][R6.64+0xd2], R77 ;  /* 0x0000d24d06002986 */ /* 0x000fe2000c101524 */
[----:B------:R-:W-:-:S03]  /*5c30*/  ISETP.GT.AND P2, PT, R4, 0x79, PT ;  /* 0x000000790400780c */ /* 0x000fc60003f44270 */
[----:B------:R-:W-:Y:S01]  /*5c40*/  @P1 STG.E.U16 desc[UR36][R8.64+0xd0], R78 ;  /* 0x0000d04e08001986 */ /* 0x000fe2000c101524 */
[----:B------:R-:W-:-:S03]  /*5c50*/  ISETP.GT.AND P1, PT, R4, 0x78, PT ;  /* 0x000000780400780c */ /* 0x000fc60003f24270 */
[----:B------:R-:W-:Y:S01]  /*5c60*/  @P0 STG.E.U16 desc[UR36][R8.64+0xd2], R79 ;  /* 0x0000d24f08000986 */ /* 0x000fe2000c101524 */
[----:B------:R-:W-:-:S03]  /*5c70*/  ISETP.GT.AND P0, PT, R4, 0x71, PT ;  /* 0x000000710400780c */ /* 0x000fc60003f04270 */
[----:B------:R-:W-:Y:S01]  /*5c80*/  @P4 STG.E.U16 desc[UR36][R6.64+0xe0], R80 ;  /* 0x0000e05006004986 */ /* 0x000fe2000c101524 */
[C---:B------:R-:W-:Y:S02]  /*5c90*/  ISETP.GT.AND P4, PT, R3.reuse, RZ, P0 ;  /* 0x000000ff0300720c */ /* 0x040fe40000784270 */
[----:B------:R-:W-:-:S11]  /*5ca0*/  ISETP.GT.AND P0, PT, R3, 0x8, P0 ;  /* 0x000000080300780c */ /* 0x000fd60000704270 */
[----:B------:R-:W-:Y:S02]  /*5cb0*/  @P4 IMAD.MOV.U32 R4, RZ, RZ, R6 ;  /* 0x000000ffff044224 */ /* 0x000fe400078e0006 */
[----:B------:R-:W-:-:S05]  /*5cc0*/  @P4 IMAD.MOV.U32 R5, RZ, RZ, R7 ;  /* 0x000000ffff054224 */ /* 0x000fca00078e0007 */
[----:B------:R0:W-:Y:S01]  /*5cd0*/  @P4 STG.E.U16 desc[UR36][R4.64+0xe2], R81 ;  /* 0x0000e25104004986 */ /* 0x0001e2000c101524 */
[C---:B------:R-:W-:Y:S02]  /*5ce0*/  ISETP.GT.AND P4, PT, R3.reuse, RZ, P2 ;  /* 0x000000ff0300720c */ /* 0x040fe40001784270 */
[----:B------:R-:W-:Y:S01]  /*5cf0*/  ISETP.GT.AND P2, PT, R3, 0x8, P2 ;  /* 0x000000080300780c */ /* 0x000fe20001744270 */
[----:B0-----:R-:W-:Y:S02]  /*5d00*/  @P3 IMAD.MOV.U32 R4, RZ, RZ, R8 ;  /* 0x000000ffff043224 */ /* 0x001fe400078e0008 */
[----:B------:R-:W-:-:S05]  /*5d10*/  @P3 IMAD.MOV.U32 R5, RZ, RZ, R9 ;  /* 0x000000ffff053224 */ /* 0x000fca00078e0009 */
[----:B------:R0:W-:Y:S01]  /*5d20*/  @P3 STG.E.U16 desc[UR36][R4.64+0xe0], R82 ;  /* 0x0000e05204003986 */ /* 0x0001e2000c101524 */
[C---:B------:R-:W-:Y:S02]  /*5d30*/  ISETP.GT.AND P3, PT, R3.reuse, RZ, P1 ;  /* 0x000000ff0300720c */ /* 0x040fe40000f64270 */
[----:B------:R-:W-:Y:S01]  /*5d40*/  ISETP.GT.AND P1, PT, R3, 0x8, P1 ;  /* 0x000000080300780c */ /* 0x000fe20000f24270 */
[----:B0-----:R-:W-:Y:S02]  /*5d50*/  @P0 IMAD.MOV.U32 R4, RZ, RZ, R8 ;  /* 0x000000ffff040224 */ /* 0x001fe400078e0008 */
[----:B------:R-:W-:-:S05]  /*5d60*/  @P0 IMAD.MOV.U32 R5, RZ, RZ, R9 ;  /* 0x000000ffff050224 */ /* 0x000fca00078e0009 */
[----:B------:R0:W-:Y:S03]  /*5d70*/  @P0 STG.E.U16 desc[UR36][R4.64+0xe2], R83 ;  /* 0x0000e25304000986 */ /* 0x0001e6000c101524 */
[----:B0-----:R-:W-:Y:S02]  /*5d80*/  @P3 IMAD.MOV.U32 R4, RZ, RZ, R6 ;  /* 0x000000ffff043224 */ /* 0x001fe400078e0006 */
[----:B------:R-:W-:-:S05]  /*5d90*/  @P3 IMAD.MOV.U32 R5, RZ, RZ, R7 ;  /* 0x000000ffff053224 */ /* 0x000fca00078e0007 */
[----:B------:R0:W-:Y:S04]  /*5da0*/  @P3 STG.E.U16 desc[UR36][R4.64+0xf0], R84 ;  /* 0x0000f05404003986 */ /* 0x0001e8000c101524 */
[----:B------:R1:W-:Y:S01]  /*5db0*/  @P4 STG.E.U16 desc[UR36][R6.64+0xf2], R85 ;  /* 0x0000f25506004986 */ /* 0x0003e2000c101524 */
[----:B0-----:R-:W-:Y:S02]  /*5dc0*/  @P1 IMAD.MOV.U32 R4, RZ, RZ, R8 ;  /* 0x000000ffff041224 */ /* 0x001fe400078e0008 */
[----:B------:R-:W-:-:S05]  /*5dd0*/  @P1 IMAD.MOV.U32 R5, RZ, RZ, R9 ;  /* 0x000000ffff051224 */ /* 0x000fca00078e0009 */
[----:B------:R1:W-:Y:S04]  /*5de0*/  @P1 STG.E.U16 desc[UR36][R4.64+0xf0], R86 ;  /* 0x0000f05604001986 */ /* 0x0003e8000c101524 */
[----:B------:R1:W-:Y:S02]  /*5df0*/  @P2 STG.E.U16 desc[UR36][R8.64+0xf2], R87 ;  /* 0x0000f25708002986 */ /* 0x0003e4000c101524 */
.L_x_160:
[----:B------:R-:W-:Y:S05]  /*5e00*/  BSYNC B0 ;  /* 0x0000000000007941 */ /* 0x000fea0003800000 */
.L_x_34:
[----:B------:R-:W-:Y:S01]  /*5e10*/  ULDC UR4, c[0x0][0xc] ;  /* 0x0000030000047ab9 */ /* 0x000fe20000000800 */
[----:B------:R-:W-:Y:S01]  /*5e20*/  ULDC UR5, c[0x0][0x10] ;  /* 0x0000040000057ab9 */ /* 0x000fe20000000800 */
[----:B------:R-:W0:Y:S01]  /*5e30*/  LDC R3, c[0x0][0x14] ;  /* 0x00000500ff037b82 */ /* 0x000e220000000800 */
[----:B------:R-:W-:Y:S01]  /*5e40*/  UIMAD.WIDE.U32 UR4, UR4, UR5, URZ ;  /* 0x00000005040472a5 */ /* 0x000fe2000f8e003f */
[----:B------:R-:W-:Y:S02]  /*5e50*/  IMAD.MOV.U32 R93, RZ, RZ, -0x1 ;  /* 0xffffffffff5d7424 */ /* 0x000fe400078e00ff */
[----:B------:R-:W-:-:S03]  /*5e60*/  IMAD.MOV.U32 R89, RZ, RZ, -0x1 ;  /* 0xffffffffff597424 */ /* 0x000fc600078e00ff */
[----:B0-----:R-:W-:-:S04]  /*5e70*/  IMAD.WIDE.U32 R16, R3, UR4, R16 ;  /* 0x0000000403107c25 */ /* 0x001fc8000f8e0010 */
[----:B------:R-:W-:Y:S01]  /*5e80*/  IMAD R3, R3, UR5, RZ ;  /* 0x0000000503037c24 */ /* 0x000fe2000f8e02ff */
[----:B------:R-:W-:Y:S02]  /*5e90*/  ULDC.64 UR4, c[0x0][0x650] ;  /* 0x0001940000047ab9 */ /* 0x000fe40000000a00 */
[----:B------:R-:W-:Y:S01]  /*5ea0*/  ISETP.GE.U32.AND P0, PT, R16, UR4, PT ;  /* 0x0000000410007c0c */ /* 0x000fe2000bf06070 */
[--C-:B------:R-:W-:Y:S01]  /*5eb0*/  IMAD.IADD R17, R17, 0x1, R3.reuse ;  /* 0x0000000111117824 */ /* 0x100fe200078e0203 */
[----:B------:R-:W-:-:S04]  /*5ec0*/  PRMT R3, RZ, 0x7610, R3 ;  /* 0x00007610ff037816 */ /* 0x000fc80000000003 */
[----:B------:R-:W-:-:S13]  /*5ed0*/  ISETP.GE.U32.AND.EX P0, PT, R17, UR5, PT, P0 ;  /* 0x0000000511007c0c */ /* 0x000fda000bf06100 */
[----:B------:R-:W-:Y:S05]  /*5ee0*/  @P0 BRA `(.L_x_161) ;  /* 0x0000000400640947 */ /* 0x000fea0003800000 */
[----:B---3--:R-:W0:Y:S01]  /*5ef0*/  S2R R12, SR_CTAID.X ;  /* 0x00000000000c7919 */ /* 0x008e220000002500 */
[----:B------:R-:W3:Y:S01]  /*5f00*/  LDC.64 R10, c[0x0][0x628] ;  /* 0x00018a00ff0a7b82 */ /* 0x000ee20000000a00 */
[----:B------:R-:W-:Y:S01]  /*5f10*/  ULDC UR4, c[0x0][0x150] ;  /* 0x0000540000047ab9 */ /* 0x000fe20000000800 */
[----:B-12-4-:R-:W-:Y:S01]  /*5f20*/  IMAD.MOV.U32 R8, RZ, RZ, R16 ;  /* 0x000000ffff087224 */ /* 0x016fe200078e0010 */
[----:B-----5:R-:W1:Y:S01]  /*5f30*/  S2R R24, SR_CTAID.Y ;  /* 0x0000000000187919 */ /* 0x020e620000002600 */
[----:B------:R-:W-:-:S04]  /*5f40*/  IMAD.MOV.U32 R9, RZ, RZ, R17 ;  /* 0x000000ffff097224 */ /* 0x000fc800078e0011 */
[----:B------:R-:W2:Y:S08]  /*5f50*/  LDC R21, c[0x0][0x144] ;  /* 0x00005100ff157b82 */ /* 0x000eb00000000800 */
[----:B------:R-:W4:Y:S08]  /*5f60*/  LDC R0, c[0x0][0x630] ;  /* 0x00018c00ff007b82 */ /* 0x000f300000000800 */
[----:B------:R-:W1:Y:S01]  /*5f70*/  LDC.64 R14, c[0x0][0x620] ;  /* 0x00018800ff0e7b82 */ /* 0x000e620000000a00 */
[----:B---3--:R-:W-:-:S04]  /*5f80*/  ISETP.NE.U32.AND P0, PT, R10, RZ, PT ;  /* 0x000000ff0a00720c */ /* 0x008fc80003f05070 */
[----:B------:R-:W-:Y:S02]  /*5f90*/  ISETP.NE.AND.EX P0, PT, R11, RZ, PT, P0 ;  /* 0x000000ff0b00720c */ /* 0x000fe40003f05300 */
[----:B0-----:R-:W-:-:S05]  /*5fa0*/  I2FP.F32.U32 R3, R12 ;  /* 0x0000000c00037245 */ /* 0x001fca0000201000 */
[----:B------:R-:W-:-:S04]  /*5fb0*/  FMUL R3, R3, UR4 ;  /* 0x0000000403037c20 */ /* 0x000fc80008400000 */
[----:B------:R0:W3:Y:S02]  /*5fc0*/  F2I.U32.TRUNC.NTZ R20, R3 ;  /* 0x0000000300147305 */ /* 0x0000e4000020f000 */
[----:B--2-4-:R-:W-:Y:S05]  /*5fd0*/  @!P0 BRA `(.L_x_162) ;  /* 0x0000000000288947 */ /* 0x014fea0003800000 */
[----:B0-----:R-:W0:Y:S02]  /*5fe0*/  LDC R3, c[0x0][0x634] ;  /* 0x00018d00ff037b82 */ /* 0x001e240000000800 */
        /* <DEDUP_REMOVED lines=9> */
.L_x_162:
[----:B------:R-:W2:Y:S01]  /*6080*/  LDC.64 R28, c[0x0][0x640] ;  /* 0x00019000ff1c7b82 */ /* 0x000ea20000000a00 */
[-CC-:B------:R-:W-:Y:S01]  /*6090*/  SHF.R.U64 R89, R8, R0.reuse, R9.reuse ;  /* 0x0000000008597219 */ /* 0x180fe20000001209 */
[----:B---3--:R-:W-:Y:S01]  /*60a0*/  IMAD.MOV R20, RZ, RZ, -R20 ;  /* 0x000000ffff147224 */ /* 0x008fe200078e0a14 */
[----:B------:R-:W-:Y:S01]  /*60b0*/  SHF.R.U32.HI R0, RZ, R0, R9 ;  /* 0x00000000ff007219 */ /* 0x000fe20000011609 */
[----:B------:R-:W-:Y:S01]  /*60c0*/  ULDC UR4, c[0x0][0x154] ;  /* 0x0000550000047ab9 */ /* 0x000fe20000000800 */
[----:B0-----:R-:W-:Y:S01]  /*60d0*/  IADD3 R3, P0, RZ, -R89, RZ ;  /* 0x80000059ff037210 */ /* 0x001fe20007f1e0ff */
[----:B------:R-:W-:Y:S02]  /*60e0*/  IMAD R21, R21, R20, R12 ;  /* 0x0000001415157224 */ /* 0x000fe400078e020c */
[----:B------:R-:W0:Y:S01]  /*60f0*/  LDC R6, c[0x0][0x618] ;  /* 0x00018600ff067b82 */ /* 0x000e220000000800 */
[----:B------:R-:W-:Y:S02]  /*6100*/  IMAD.MOV.U32 R7, RZ, RZ, 0x1 ;  /* 0x00000001ff077424 */ /* 0x000fe400078e00ff */
[----:B------:R-:W-:-:S04]  /*6110*/  IMAD.X R5, RZ, RZ, ~R0, P0 ;  /* 0x000000ffff057224 */ /* 0x000fc800000e0e00 */
[-C--:B-1----:R-:W-:Y:S01]  /*6120*/  IMAD R0, R5, R14.reuse, RZ ;  /* 0x0000000e05007224 */ /* 0x082fe200078e02ff */
[----:B------:R-:W1:Y:S01]  /*6130*/  LDC R8, c[0x0][0x608] ;  /* 0x00018200ff087b82 */ /* 0x000e620000000800 */
[----:B------:R-:W-:-:S04]  /*6140*/  IMAD.WIDE.U32 R4, R3, R14, R16 ;  /* 0x0000000e03047225 */ /* 0x000fc800078e0010 */
[----:B------:R-:W-:Y:S01]  /*6150*/  IMAD R3, R3, R15, R0 ;  /* 0x0000000f03037224 */ /* 0x000fe200078e0200 */
[----:B------:R-:W-:Y:S02]  /*6160*/  I2FP.F32.U32 R0, R24 ;  /* 0x0000001800007245 */ /* 0x000fe40000201000 */
[----:B------:R-:W3:Y:S01]  /*6170*/  LDC R26, c[0x0][0x658] ;  /* 0x00019600ff1a7b82 */ /* 0x000ee20000000800 */
[----:B------:R-:W-:Y:S01]  /*6180*/  IMAD.IADD R3, R5, 0x1, R3 ;  /* 0x0000000105037824 */ /* 0x000fe200078e0203 */
[----:B--2---:R-:W-:Y:S01]  /*6190*/  ISETP.NE.U32.AND P0, PT, R28, RZ, PT ;  /* 0x000000ff1c00720c */ /* 0x004fe20003f05070 */
[----:B------:R-:W-:Y:S01]  /*61a0*/  FMUL R0, R0, UR4 ;  /* 0x0000000400007c20 */ /* 0x000fe20008400000 */
[----:B------:R-:W-:Y:S02]  /*61b0*/  IMAD.MOV.U32 R5, RZ, RZ, -0x1 ;  /* 0xffffffffff057424 */ /* 0x000fe400078e00ff */
[----:B------:R-:W-:Y:S01]  /*61c0*/  ISETP.NE.AND.EX P0, PT, R29, RZ, PT, P0 ;  /* 0x000000ff1d00720c */ /* 0x000fe20003f05300 */
[----:B------:R2:W4:Y:S01]  /*61d0*/  F2I.U32.TRUNC.NTZ R13, R0 ;  /* 0x00000000000d7305 */ /* 0x000522000020f000 */
[----:B------:R-:W2:Y:S01]  /*61e0*/  LDC R15, c[0x0][0x148] ;  /* 0x00005200ff0f7b82 */ /* 0x000ea20000000800 */
[----:B0-----:R-:W-:-:S02]  /*61f0*/  SHF.R.U64 R12, R4, R6, R3 ;  /* 0x00000006040c7219 */ /* 0x001fc40000001203 */
[----:B------:R-:W-:-:S05]  /*6200*/  SHF.R.U32.HI R3, RZ, R6, R3 ;  /* 0x00000006ff037219 */ /* 0x000fca0000011603 */
[----:B------:R-:W0:Y:S01]  /*6210*/  LDC R20, c[0x0][0x600] ;  /* 0x00018000ff147b82 */ /* 0x000e220000000800 */
[-CC-:B-1----:R-:W-:Y:S02]  /*6220*/  SHF.R.U64 R10, R12, R8.reuse, R3.reuse ;  /* 0x000000080c0a7219 */ /* 0x182fe40000001203 */
[----:B------:R-:W-:-:S05]  /*6230*/  SHF.R.U32.HI R3, RZ, R8, R3 ;  /* 0x00000008ff037219 */ /* 0x000fca0000011603 */
[----:B------:R-:W1:Y:S01]  /*6240*/  LDC R27, c[0x0][0x648] ;  /* 0x00019200ff1b7b82 */ /* 0x000e620000000800 */
[-C--:B---3--:R-:W-:Y:S02]  /*6250*/  SHF.L.U32 R4, R5, R26.reuse, RZ ;  /* 0x0000001a05047219 */ /* 0x088fe400000006ff */
[-CC-:B------:R-:W-:Y:S02]  /*6260*/  SHF.R.U64 R14, R10, R26.reuse, R3.reuse ;  /* 0x0000001a0a0e7219 */ /* 0x180fe40000001203 */
[----:B------:R-:W-:Y:S02]  /*6270*/  SHF.R.U32.HI R5, RZ, R26, R3 ;  /* 0x0000001aff057219 */ /* 0x000fe40000011603 */
[----:B------:R-:W-:Y:S01]  /*6280*/  LOP3.LUT R25, RZ, R4, RZ, 0x33, !PT ;  /* 0x00000004ff197212 */ /* 0x000fe200078e33ff */
[----:B------:R-:W3:Y:S01]  /*6290*/  LDC R30, c[0x0][0x638] ;  /* 0x00018e00ff1e7b82 */ /* 0x000ee20000000800 */
[----:B------:R-:W-:Y:S01]  /*62a0*/  SHF.L.U32 R26, R7, R26, RZ ;  /* 0x0000001a071a7219 */ /* 0x000fe200000006ff */
[----:B------:R-:W-:-:S06]  /*62b0*/  IMAD.MOV.U32 R4, RZ, RZ, R14 ;  /* 0x000000ffff047224 */ /* 0x000fcc00078e000e */
[----:B------:R-:W0:Y:S01]  /*62c0*/  LDC R31, c[0x0][0x610] ;  /* 0x00018400ff1f7b82 */ /* 0x000e220000000800 */
[----:B----4-:R-:W-:Y:S05]  /*62d0*/  @!P0 BRA `(.L_x_163) ;  /* 0x0000000000288947 */ /* 0x010fea0003800000 */
        /* <DEDUP_REMOVED lines=10> */
.L_x_163:
[----:B------:R-:W-:Y:S01]  /*6380*/  ISETP.NE.AND P0, PT, R2, 0x1, PT ;  /* 0x000000010200780c */ /* 0x000fe20003f05270 */
[----:B0-----:R-:W-:Y:S01]  /*6390*/  VIADD R7, R20, 0xffffffff ;  /* 0xffffffff14077836 */ /* 0x001fe20000000000 */
[----:B-12---:R-:W-:Y:S01]  /*63a0*/  SHF.R.U64 R0, R4, R27, R5 ;  /* 0x0000001b04007219 */ /* 0x006fe20000001205 */
[----:B------:R-:W-:Y:S01]  /*63b0*/  IMAD.MOV R13, RZ, RZ, -R13 ;  /* 0x000000ffff0d7224 */ /* 0x000fe200078e0a0d */
[----:B------:R-:W-:Y:S01]  /*63c0*/  LOP3.LUT R5, R10, R25, RZ, 0xc0, !PT ;  /* 0x000000190a057212 */ /* 0x000fe200078ec0ff */
[----:B------:R-:W-:Y:S01]  /*63d0*/  IMAD.MOV.U32 R4, RZ, RZ, 0x1 ;  /* 0x00000001ff047424 */ /* 0x000fe200078e00ff */
[----:B------:R-:W-:Y:S01]  /*63e0*/  LOP3.LUT R12, R12, R7, RZ, 0xc0, !PT ;  /* 0x000000070c0c7212 */ /* 0x000fe200078ec0ff */
[----:B------:R-:W-:Y:S02]  /*63f0*/  IMAD.MOV R3, RZ, RZ, -R0 ;  /* 0x000000ffff037224 */ /* 0x000fe400078e0a00 */
[----:B------:R-:W-:Y:S02]  /*6400*/  IMAD R0, R26, R0, R5 ;  /* 0x000000001a007224 */ /* 0x000fe400078e0205 */
[----:B---3--:R-:W-:-:S02]  /*6410*/  IMAD R3, R3, R30, R14 ;  /* 0x0000001e03037224 */ /* 0x008fc400078e020e */
[----:B------:R-:W-:Y:S02]  /*6420*/  @P0 IMAD R21, R15, R13, R24 ;  /* 0x0000000d0f150224 */ /* 0x000fe400078e0218 */
[----:B------:R-:W-:Y:S01]  /*6430*/  IMAD R5, R3, R20, R12 ;  /* 0x0000001403057224 */ /* 0x000fe200078e020c */
[----:B------:R-:W-:Y:S01]  /*6440*/  PRMT R3, R4, 0x7610, R3 ;  /* 0x0000761004037816 */ /* 0x000fe20000000003 */
[----:B------:R-:W-:-:S05]  /*6450*/  IMAD R0, R0, R31, R21 ;  /* 0x0000001f00007224 */ /* 0x000fca00078e0215 */
[----:B------:R-:W-:Y:S02]  /*6460*/  SEL R93, R5, R0, !P0 ;  /* 0x00000000055d7207 */ /* 0x000fe40004000000 */
[----:B------:R-:W-:-:S07]  /*6470*/  SEL R0, R0, R5, !P0 ;  /* 0x0000000500007207 */ /* 0x000fce0004000000 */
.L_x_161:
[----:B------:R-:W-:Y:S01]  /*6480*/  LOP3.LUT P0, RZ, R3, 0xff, RZ, 0xc0, !PT ;  /* 0x000000ff03ff7812 */ /* 0x000fe2000780c0ff */
[----:B------:R-:W-:-:S12]  /*6490*/  IMAD.MOV.U32 R92, RZ, RZ, R0 ;  /* 0x000000ffff5c7224 */ /* 0x000fd800078e0000 */
[----:B------:R-:W-:Y:S05]  /*64a0*/  @P0 BRA `(.L_x_164) ;  /* 0xffffffac002c0947 */ /* 0x000fea000383ffff */
[----:B------:R-:W-:Y:S05]  /*64b0*/  EXIT ;  /* 0x000000000000794d */ /* 0x000fea0003800000 */
.L_x_7:
[----:B0-----:R-:W-:Y:S01]  /*64c0*/  ULDC.64 UR4, c[0x0][0x650] ;  /* 0x0001940000047ab9 */ /* 0x001fe20000000a00 */
        /* <DEDUP_REMOVED lines=25> */
.L_x_166:
[----:B------:R-:W0:Y:S01]  /*6660*/  LDC.64 R28, c[0x0][0x640] ;  /* 0x00019000ff1c7b82 */ /* 0x000e220000000a00 */
[-CC-:B------:R-:W-:Y:S01]  /*6670*/  SHF.R.U64 R22, R12, R6.reuse, R13.reuse ;  /* 0x000000060c167219 */ /* 0x180fe2000000120d */
[----:B------:R-:W-:Y:S01]  /*6680*/  IMAD.MOV.U32 R30, RZ, RZ, 0x1 ;  /* 0x00000001ff1e7424 */ /* 0x000fe200078e00ff */
[----:B------:R-:W-:Y:S02]  /*6690*/  SHF.R.U32.HI R6, RZ, R6, R13 ;  /* 0x00000006ff067219 */ /* 0x000fe4000001160d */
        /* <DEDUP_REMOVED lines=8> */
[----:B------:R-:W-:Y:S01]  /*6720*/  IMAD.IADD R9, R9, 0x1, R11 ;  /* 0x0000000109097824 */ /* 0x000fe200078e020b */
[----:B0-----:R-:W-:-:S04]  /*6730*/  ISETP.NE.U32.AND P0, PT, R28, RZ, PT ;  /* 0x000000ff1c00720c */ /* 0x001fc80003f05070 */
[----:B------:R-:W-:Y:S02]  /*6740*/  ISETP.NE.AND.EX P0, PT, R29, RZ, PT, P0 ;  /* 0x000000ff1d00720c */ /* 0x000fe40003f05300 */
[----:B------:R-:W0:Y:S01]  /*6750*/  LDC R20, c[0x0][0x600] ;  /* 0x00018000ff147b82 */ /* 0x000e220000000800 */
[-CC-:B-1----:R-:W-:Y:S01]  /*6760*/  SHF.R.U64 R14, R8, R10.reuse, R9.reuse ;  /* 0x0000000a080e7219 */ /* 0x182fe20000001209 */
[----:B------:R-:W-:Y:S01]  /*6770*/  IMAD.MOV.U32 R8, RZ, RZ, -0x1 ;  /* 0xffffffffff087424 */ /* 0x000fe200078e00ff */
[----:B------:R-:W-:-:S05]  /*6780*/  SHF.R.U32.HI R9, RZ, R10, R9 ;  /* 0x0000000aff097219 */ /* 0x000fca0000011609 */
[----:B------:R-:W1:Y:S01]  /*6790*/  LDC R24, c[0x0][0x648] ;  /* 0x00019200ff187b82 */ /* 0x000e620000000800 */
[-CC-:B--2---:R-:W-:Y:S02]  /*67a0*/  SHF.R.U64 R23, R14, R12.reuse, R9.reuse ;  /* 0x0000000c0e177219 */ /* 0x184fe40000001209 */
[----:B------:R-:W-:-:S05]  /*67b0*/  SHF.R.U32.HI R6, RZ, R12, R9 ;  /* 0x0000000cff067219 */ /* 0x000fca0000011609 */
[----:B------:R-:W2:Y:S01]  /*67c0*/  LDC R26, c[0x0][0x638] ;  /* 0x00018e00ff1a7b82 */ /* 0x000ea20000000800 */
[-C--:B---3--:R-:W-:Y:S02]  /*67d0*/  SHF.L.U32 R8, R8, R27.reuse, RZ ;  /* 0x0000001b08087219 */ /* 0x088fe400000006ff */
[-CC-:B------:R-:W-:Y:S02]  /*67e0*/  SHF.R.U64 R25, R23, R27.reuse, R6.reuse ;  /* 0x0000001b17197219 */ /* 0x180fe40000001206 */
[----:B------:R-:W-:Y:S02]  /*67f0*/  LOP3.LUT R32, RZ, R8, RZ, 0x33, !PT ;  /* 0x00000008ff207212 */ /* 0x000fe400078e33ff */
[----:B------:R-:W-:Y:S01]  /*6800*/  SHF.R.U32.HI R9, RZ, R27, R6 ;  /* 0x0000001bff097219 */ /* 0x000fe20000011606 */
[----:B------:R-:W3:Y:S01]  /*6810*/  LDC R31, c[0x0][0x610] ;  /* 0x00018400ff1f7b82 */ /* 0x000ee20000000800 */
[----:B------:R-:W-:Y:S01]  /*6820*/  IMAD.MOV.U32 R8, RZ, RZ, R25 ;  /* 0x000000ffff087224 */ /* 0x000fe200078e0019 */
[----:B------:R-:W-:Y:S06]  /*6830*/  @!P0 BRA `(.L_x_167) ;  /* 0x0000000000288947 */ /* 0x000fec0003800000 */
        /* <DEDUP_REMOVED lines=10> */
.L_x_167:
[----:B------:R-:W-:Y:S02]  /*68e0*/  ISETP.NE.AND P0, PT, R2, 0x1, PT ;  /* 0x000000010200780c */ /* 0x000fe40003f05270 */
[----:B-1----:R-:W-:Y:S01]  /*68f0*/  SHF.R.U64 R6, R8, R24, R9 ;  /* 0x0000001808067219 */ /* 0x002fe20000001209 */
[----:B0-----:R-:W-:Y:S01]  /*6900*/  VIADD R9, R20, 0xffffffff ;  /* 0xffffffff14097836 */ /* 0x001fe20000000000 */
[----:B------:R-:W-:Y:S02]  /*6910*/  SHF.L.U32 R30, R30, R27, RZ ;  /* 0x0000001b1e1e7219 */ /* 0x000fe400000006ff */
[----:B------:R-:W-:Y:S01]  /*6920*/  LOP3.LUT R5, R23, R32, RZ, 0xc0, !PT ;  /* 0x0000002017057212 */ /* 0x000fe200078ec0ff */
[----:B------:R-:W-:-:S04]  /*6930*/  IMAD.MOV R8, RZ, RZ, -R6 ;  /* 0x000000ffff087224 */ /* 0x000fc800078e0a06 */
[----:B------:R-:W-:Y:S01]  /*6940*/  IMAD R6, R30, R6, R5 ;  /* 0x000000061e067224 */ /* 0x000fe200078e0205 */
[----:B------:R-:W-:Y:S01]  /*6950*/  LOP3.LUT R5, R14, R9, RZ, 0xc0, !PT ;  /* 0x000000090e057212 */ /* 0x000fe200078ec0ff */
[----:B------:R-:W-:Y:S02]  /*6960*/  @P0 IMAD R3, R7, R21, R4 ;  /* 0x0000001507030224 */ /* 0x000fe400078e0204 */
[----:B--2---:R-:W-:Y:S02]  /*6970*/  IMAD R4, R8, R26, R25 ;  /* 0x0000001a08047224 */ /* 0x004fe400078e0219 */
[----:B---3--:R-:W-:Y:S02]  /*6980*/  IMAD R3, R6, R31, R3 ;  /* 0x0000001f06037224 */ /* 0x008fe400078e0203 */
[----:B------:R-:W-:Y:S02]  /*6990*/  IMAD R4, R4, R20, R5 ;  /* 0x0000001404047224 */ /* 0x000fe400078e0205 */
[----:B------:R-:W-:-:S02]  /*69a0*/  IMAD.MOV.U32 R8, RZ, RZ, 0x1 ;  /* 0x00000001ff087424 */ /* 0x000fc400078e00ff */
[----:B------:R-:W-:Y:S01]  /*69b0*/  IMAD.MOV.U32 R6, RZ, RZ, R22 ;  /* 0x000000ffff067224 */ /* 0x000fe200078e0016 */
[----:B------:R-:W-:Y:S02]  /*69c0*/  SEL R13, R4, R3, !P0 ;  /* 0x00000003040d7207 */ /* 0x000fe40004000000 */
[----:B------:R-:W-:-:S07]  /*69d0*/  SEL R20, R3, R4, !P0 ;  /* 0x0000000403147207 */ /* 0x000fce0004000000 */
.L_x_165:
[----:B------:R-:W-:-:S08]  /*69e0*/  NOP ;  /* 0x0000000000007918 */ /* 0x000fd00000000000 */
[----:B------:R-:W0:-:S00]  /*69f0*/  USETMAXREG.DEALLOC.CTAPOOL 0x28 ;  /* 0x00000028000079c8 */ /* 0x000e0000080e0500 */
[----:B0-----:R-:W-:-:S13]  /*6a00*/  ISETP.NE.AND P0, PT, R0, RZ, PT ;  /* 0x000000ff0000720c */ /* 0x001fda0003f05270 */
[----:B------:R-:W-:Y:S05]  /*6a10*/  @P0 EXIT ;  /* 0x000000000000094d */ /* 0x000fea0003800000 */
[----:B------:R-:W-:Y:S01]  /*6a20*/  LOP3.LUT P0, RZ, R8, 0xff, RZ, 0xc0, !PT ;  /* 0x000000ff08ff7812 */ /* 0x000fe2000780c0ff */
[----:B------:R-:W-:Y:S02]  /*6a30*/  IMAD.MOV.U32 R0, RZ, RZ, 0x1 ;  /* 0x00000001ff007424 */ /* 0x000fe400078e00ff */
[----:B------:R-:W-:-:S10]  /*6a40*/  IMAD.MOV.U32 R3, RZ, RZ, RZ ;  /* 0x000000ffff037224 */ /* 0x000fd400078e00ff */
[----:B------:R-:W-:Y:S05]  /*6a50*/  @!P0 BRA `(.L_x_168) ;  /* 0x0000000c00408947 */ /* 0x000fea0003800000 */
[----:B------:R-:W0:Y:S01]  /*6a60*/  LDC R0, c[0x0][0x28c] ;  /* 0x0000a300ff007b82 */ /* 0x000e220000000800 */
[----:B------:R-:W-:Y:S01]  /*6a70*/  ULDC UR5, c[0x0][0x658] ;  /* 0x0001960000057ab9 */ /* 0x000fe20000000800 */
[----:B------:R-:W-:Y:S01]  /*6a80*/  UMOV UR7, 0xffffffff ;  /* 0xffffffff00077882 */ /* 0x000fe20000000000 */
[----:B------:R-:W-:Y:S01]  /*6a90*/  ULDC UR6, c[0x0][0xc] ;  /* 0x0000030000067ab9 */ /* 0x000fe20000000800 */
[----:B------:R-:W-:Y:S01]  /*6aa0*/  USHF.L.U32 UR8, UR7, UR5, URZ ;  /* 0x0000000507087299 */ /* 0x000fe2000800063f */
[----:B------:R-:W-:Y:S01]  /*6ab0*/  BSSY B0, `(.L_x_168) ;  /* 0x00000ca000007945 */ /* 0x000fe20003800000 */
[----:B------:R-:W-:Y:S01]  /*6ac0*/  UMOV UR9, 0x1 ;  /* 0x0000000100097882 */ /* 0x000fe20000000000 */
[----:B------:R-:W-:Y:S01]  /*6ad0*/  ULDC UR7, c[0x0][0x10] ;  /* 0x0000040000077ab9 */ /* 0x000fe20000000800 */
[----:B------:R-:W1:Y:S01]  /*6ae0*/  S2UR UR10, SR_CgaCtaId ;  /* 0x00000000000a79c3 */ /* 0x000e620000008800 */
[----:B------:R-:W-:Y:S01]  /*6af0*/  UIMAD.WIDE.U32 UR6, UR6, UR7, URZ ;  /* 0x00000007060672a5 */ /* 0x000fe2000f8e003f */
[----:B------:R-:W-:Y:S01]  /*6b00*/  IMAD.MOV.U32 R9, RZ, RZ, 0x1 ;  /* 0x00000001ff097424 */ /* 0x000fe200078e00ff */
[----:B------:R-:W-:Y:S01]  /*6b10*/  USHF.L.U32 UR18, UR9, UR5, URZ ;  /* 0x0000000509127299 */ /* 0x000fe2000800063f */
[----:B------:R-:W-:Y:S01]  /*6b20*/  LOP3.LUT R8, R19, 0x2, RZ, 0xfc, !PT ;  /* 0x0000000213087812 */ /* 0x000fe200078efcff */
[----:B------:R-:W-:Y:S01]  /*6b30*/  ULDC UR4, c[0x0][0x600] ;  /* 0x0001800000047ab9 */ /* 0x000fe20000000800 */
[----:B------:R-:W-:Y:S01]  /*6b40*/  ULDC UR5, c[0x0][0x14] ;  /* 0x0000050000057ab9 */ /* 0x000fe20000000800 */
[----:B------:R-:W-:-:S02]  /*6b50*/  UIADD3 UR4, UR4, -0x1, URZ ;  /* 0xffffffff04047890 */ /* 0x000fc4000fffe03f */
[----:B------:R-:W-:Y:S02]  /*6b60*/  UIMAD.WIDE.U32 UR22, UR6, UR5, URZ ;  /* 0x00000005061672a5 */ /* 0x000fe4000f8e003f */
[----:B------:R-:W-:Y:S02]  /*6b70*/  UIMAD UR13, UR7, UR5, URZ ;  /* 0x00000005070d72a4 */ /* 0x000fe4000f8e023f */
[----:B------:R-:W-:Y:S02]  /*6b80*/  ULOP3.LUT UR17, URZ, UR8, URZ, 0x33, !UPT ;  /* 0x000000083f117292 */ /* 0x000fe4000f8e333f */
[----:B------:R-:W-:Y:S01]  /*6b90*/  UIADD3 UR13, UR23, UR13, URZ ;  /* 0x0000000d170d7290 */ /* 0x000fe2000fffe03f */
[----:B0-----:R-:W-:Y:S01]  /*6ba0*/  VIADD R0, R0, 0x1f ;  /* 0x0000001f00007836 */ /* 0x001fe20000000000 */
[----:B------:R-:W-:-:S04]  /*6bb0*/  ULDC.64 UR24, c[0x0][0x198] ;  /* 0x0000660000187ab9 */ /* 0x000fc80000000a00 */
[----:B------:R-:W-:Y:S01]  /*6bc0*/  SHF.R.S32.HI R3, RZ, 0x1f, R0 ;  /* 0x0000001fff037819 */ /* 0x000fe20000011400 */
[----:B-1----:R-:W-:-:S03]  /*6bd0*/  IMAD.U32 R11, RZ, RZ, UR10 ;  /* 0x0000000aff0b7e24 */ /* 0x002fc6000f8e00ff */
[----:B------:R-:W-:Y:S01]  /*6be0*/  LEA.HI R3, R3, R0, RZ, 0x5 ;  /* 0x0000000003037211 */ /* 0x000fe200078f28ff */
[----:B------:R-:W-:-:S03]  /*6bf0*/  IMAD.MOV.U32 R0, RZ, RZ, 0x1 ;  /* 0x00000001ff007424 */ /* 0x000fc600078e00ff */
[----:B------:R-:W-:Y:S01]  /*6c00*/  SHF.R.S32.HI R10, RZ, 0x5, R3 ;  /* 0x00000005ff0a7819 */ /* 0x000fe20000011403 */
[----:B------:R-:W-:-:S04]  /*6c10*/  IMAD.MOV.U32 R3, RZ, RZ, RZ ;  /* 0x000000ffff037224 */ /* 0x000fc800078e00ff */
[----:B------:R-:W-:-:S07]  /*6c20*/  VIADD R12, R10, 0x1 ;  /* 0x000000010a0c7836 */ /* 0x000fce0000000000 */
.L_x_179:
[----:B------:R-:W-:-:S03]  /*6c30*/  UMOV UR5, 0xffffffff ;  /* 0xffffffff00057882 */ /* 0x000fc60000000000 */
[----:B------:R-:W-:Y:S05]  /*6c40*/  BRA.DIV UR5, `(.L_x_169) ;  /* 0x0000000e05887947 */ /* 0x000fea000b800000 */
[----:B------:R-:W-:-:S13]  /*6c50*/  ELECT P6, URZ, PT ;  /* 0x00000000003f782f */ /* 0x000fda00038c0000 */
.L_x_189:
[----:B------:R-:W0:Y:S01]  /*6c60*/  LDC R4, c[0x0][0x28c] ;  /* 0x0000a300ff047b82 */ /* 0x000e220000000800 */
[----:B------:R-:W-:Y:S01]  /*6c70*/  BSSY B1, `(.L_x_170) ;  /* 0x000003b000017945 */ /* 0x000fe20003800000 */
[----:B0-----:R-:W-:-:S13]  /*6c80*/  ISETP.LT.OR P6, PT, R4, 0x1, !P6 ;  /* 0x000000010400780c */ /* 0x001fda00077c1670 */
[----:B------:R-:W-:Y:S05]  /*6c90*/  @P6 BRA `(.L_x_171) ;  /* 0x0000000000e06947 */ /* 0x000fea0003800000 */
[----:B------:R-:W-:Y:S02]  /*6ca0*/  IMAD R20, R20, 0x2, R11 ;  /* 0x0000000214147824 */ /* 0x000fe400078e020b */
[----:B------:R-:W-:Y:S02]  /*6cb0*/  IMAD.SHL.U32 R21, R13, 0x80, RZ ;  /* 0x000000800d157824 */ /* 0x000fe400078e00ff */
[----:B------:R-:W-:Y:S02]  /*6cc0*/  IMAD.MOV.U32 R22, RZ, RZ, RZ ;  /* 0x000000ffff167224 */ /* 0x000fe400078e00ff */
[----:B------:R-:W-:Y:S02]  /*6cd0*/  IMAD.MOV.U32 R4, RZ, RZ, R12 ;  /* 0x000000ffff047224 */ /* 0x000fe400078e000c */
[----:B------:R-:W-:Y:S02]  /*6ce0*/  IMAD.MOV.U32 R5, RZ, RZ, R0 ;  /* 0x000000ffff057224 */ /* 0x000fe400078e0000 */
[----:B------:R-:W-:-:S02]  /*6cf0*/  IMAD.MOV.U32 R14, RZ, RZ, R3 ;  /* 0x000000ffff0e7224 */ /* 0x000fc400078e0003 */
[----:B------:R-:W-:-:S07]  /*6d00*/  IMAD.SHL.U32 R15, R20, 0x40, RZ ;  /* 0x00000040140f7824 */ /* 0x000fce00078e00ff */
.L_x_174:
[----:B------:R-:W0:Y:S01]  /*6d10*/  S2UR UR5, SR_CgaCtaId ;  /* 0x00000000000579c3 */ /* 0x000e220000008800 */
[----:B------:R-:W-:Y:S02]  /*6d20*/  MOV R20, 0x400 ;  /* 0x0000040000147802 */ /* 0x000fe40000000f00 */
[----:B------:R-:W-:Y:S02]  /*6d30*/  SHF.L.U32 R7, R5, 0x1f, RZ ;  /* 0x0000001f05077819 */ /* 0x000fe400000006ff */
[----:B------:R-:W-:-:S13]  /*6d40*/  LOP3.LUT P1, RZ, R18, 0x7f, RZ, 0xc0, !PT ;  /* 0x0000007f12ff7812 */ /* 0x000fda000782c0ff */
[----:B------:R-:W1:Y:S01]  /*6d50*/  @!P1 LDC R13, c[0x0][0x500] ;  /* 0x00014000ff0d9b82 */ /* 0x000e620000000800 */
[----:B0-----:R-:W-:-:S05]  /*6d60*/  IMAD.U32 R11, RZ, RZ, UR5 ;  /* 0x00000005ff0b7e24 */ /* 0x001fca000f8e00ff */
[----:B------:R-:W-:-:S05]  /*6d70*/  LEA R23, R11, R20, 0x18 ;  /* 0x000000140b177211 */ /* 0x000fca00078ec0ff */
[----:B------:R-:W-:-:S04]  /*6d80*/  IMAD R20, R14, 0x8, R23 ;  /* 0x000000080e147824 */ /* 0x000fc800078e0217 */
[----:B------:R-:W0:Y:S02]  /*6d90*/  SYNCS.PHASECHK.TRANS64.TRYWAIT P0, [R20+URZ+0x18], R7 ;  /* 0x00001807140075a7 */ /* 0x000e24000800017f */
[----:B01----:R-:W-:Y:S05]  /*6da0*/  @!P0 BRA `(.L_x_172) ;  /* 0x0000000c00508947 */ /* 0x003fea0003800000 */
.L_x_190:
[----:B0-----:R-:W-:Y:S01]  /*6db0*/  PRMT R7, R8, 0x9910, RZ ;  /* 0x0000991008077816 */ /* 0x001fe200000000ff */
[----:B------:R0:W-:Y:S03]  /*6dc0*/  @!P1 SYNCS.ARRIVE.TRANS64 RZ, [R20+URZ], R13 ;  /* 0x0000000d14ff99a7 */ /* 0x0001e6000800003f */
[----:B------:R-:W-:-:S13]  /*6dd0*/  ISETP.NE.AND P0, PT, R7, 0x2, PT ;  /* 0x000000020700780c */ /* 0x000fda0003f05270 */
[----:B0-----:R-:W-:Y:S05]  /*6de0*/  @P0 BRA `(.L_x_173) ;  /* 0x0000000000040947 */ /* 0x001fea0003800000 */
[----:B------:R-:W-:Y:S01]  /*6df0*/  BPT.TRAP 0x1 ;  /* 0x000000040000795c */ /* 0x000fe20000300000 */
.L_x_173:
[----:B------:R-:W-:Y:S01]  /*6e00*/  IMAD R7, R14, 0x2, R11 ;  /* 0x000000020e077824 */ /* 0x000fe200078e020b */
[----:B------:R-:W-:Y:S01]  /*6e10*/  R2UR UR9, R20 ;  /* 0x00000000140972ca */ /* 0x000fe200000e0000 */
[----:B------:R-:W-:Y:S01]  /*6e20*/  VIADD R4, R4, 0xffffffff ;  /* 0xffffffff04047836 */ /* 0x000fe20000000000 */
[----:B------:R-:W-:Y:S01]  /*6e30*/  UIADD3 UR6, UP0, UR24, 0xf0, URZ ;  /* 0x000000f018067890 */ /* 0x000fe2000ff1e03f */
[----:B------:R-:W-:Y:S01]  /*6e40*/  IMAD.SHL.U32 R7, R7, 0x800, RZ ;  /* 0x0000080007077824 */ /* 0x000fe200078e00ff */
[----:B------:R-:W-:Y:S01]  /*6e50*/  R2UR UR11, R15 ;  /* 0x000000000f0b72ca */ /* 0x000fe200000e0000 */
[----:B------:R-:W-:Y:S01]  /*6e60*/  UIADD3 UR26, UP1, UR24, 0x1f0, URZ ;  /* 0x000001f0181a7890 */ /* 0x000fe2000ff3e03f */
[----:B------:R-:W-:Y:S01]  /*6e70*/  R2UR UR10, R22 ;  /* 0x00000000160a72ca */ /* 0x000fe200000e0000 */
[--C-:B------:R-:W-:Y:S01]  /*6e80*/  IMAD R7, R7, 0x2, R23.reuse ;  /* 0x0000000207077824 */ /* 0x100fe200078e0217 */
[----:B------:R-:W-:Y:S01]  /*6e90*/  R2UR UR12, R6 ;  /* 0x00000000060c72ca */ /* 0x000fe200000e0000 */
[C---:B------:R-:W-:Y:S01]  /*6ea0*/  IMAD R23, R14.reuse, 0x2000, R23 ;  /* 0x000020000e177824 */ /* 0x040fe200078e0217 */
[----:B------:R-:W-:Y:S01]  /*6eb0*/  R2UR UR19, R21 ;  /* 0x00000000151372ca */ /* 0x000fe200000e0000 */
[----:B------:R-:W-:Y:S01]  /*6ec0*/  UIADD3.X UR7, URZ, UR25, URZ, UP0, !UPT ;  /* 0x000000193f077290 */ /* 0x000fe200087fe43f */
[----:B------:R-:W-:Y:S01]  /*6ed0*/  R2UR UR5, R7 ;  /* 0x00000000070572ca */ /* 0x000fe200000e0000 */
[----:B------:R-:W-:Y:S01]  /*6ee0*/  VIADD R14, R14, 0x1 ;  /* 0x000000010e0e7836 */ /* 0x000fe20000000000 */
[----:B------:R-:W-:Y:S01]  /*6ef0*/  R2UR UR8, R23 ;  /* 0x00000000170872ca */ /* 0x000fe200000e0000 */
[----:B------:R-:W-:Y:S01]  /*6f00*/  UIADD3.X UR27, URZ, UR25, URZ, UP1, !UPT ;  /* 0x000000193f1b7290 */ /* 0x000fe20008ffe43f */
[----:B------:R-:W-:Y:S01]  /*6f10*/  ISETP.GT.AND P1, PT, R4, 0x1, PT ;  /* 0x000000010400780c */ /* 0x000fe20003f24270 */
[----:B------:R-:W-:Y:S01]  /*6f20*/  UMOV UR20, 0x30000 ;  /* 0x0003000000147882 */ /* 0x000fe20000000000 */
[----:B------:R-:W-:Y:S01]  /*6f30*/  UMOV UR14, 0x0 ;  /* 0x00000000000e7882 */ /* 0x000fe20000000000 */
[----:B------:R-:W-:Y:S01]  /*6f40*/  UMOV UR15, 0x10000000 ;  /* 0x10000000000f7882 */ /* 0x000fe20000000000 */
[----:B------:R-:W-:Y:S01]  /*6f50*/  ISETP.NE.AND P0, PT, R14, 0x3, PT ;  /* 0x000000030e00780c */ /* 0x000fe20003f05270 */
[----:B------:R-:W-:-:S03]  /*6f60*/  VIADD R22, R22, 0x20 ;  /* 0x0000002016167836 */ /* 0x000fc60000000000 */
[----:B------:R-:W-:Y:S01]  /*6f70*/  SEL R20, RZ, 0x1, P0 ;  /* 0x00000001ff147807 */ /* 0x000fe20000000000 */
[----:B------:R-:W-:Y:S01]  /*6f80*/  UIADD3 UR5, UR5, 0x100, URZ ;  /* 0x0000010005057890 */ /* 0x000fe2000fffe03f */
[----:B------:R-:W-:Y:S01]  /*6f90*/  SEL R14, R14, RZ, P0 ;  /* 0x000000ff0e0e7207 */ /* 0x000fe20000000000 */
[----:B------:R-:W-:Y:S01]  /*6fa0*/  UIADD3 UR16, UR8, 0x6100, URZ ;  /* 0x0000610008107890 */ /* 0x000fe2000fffe03f */
[----:B------:R-:W-:-:S04]  /*6fb0*/  LOP3.LUT R5, R5, R20, RZ, 0x3c, !PT ;  /* 0x0000001405057212 */ /* 0x000fc800078e3cff */
[----:B------:R-:W-:Y:S02]  /*6fc0*/  UMOV UR8, UR5 ;  /* 0x0000000500087c82 */ /* 0x000fe40008000000 */
[----:B------:R0:W-:Y:S02]  /*6fd0*/  UTMALDG.3D.MULTICAST [UR8], [UR6], UR20, desc[UR14] ;  /* 0x00000e08060073b4 */ /* 0x0001e40008011814 */
[----:B0-----:R-:W-:Y:S01]  /*6fe0*/  UMOV UR8, UR16 ;  /* 0x0000001000087c82 */ /* 0x001fe20008000000 */
[----:B------:R-:W-:Y:S02]  /*6ff0*/  UMOV UR11, UR19 ;  /* 0x00000013000b7c82 */ /* 0x000fe40008000000 */
[----:B------:R0:W-:Y:S02]  /*7000*/  UTMALDG.3D [UR8], [UR26], desc[UR14] ;  /* 0x00000e081a0075b4 */ /* 0x0001e40008011000 */
[----:B0-----:R-:W-:Y:S05]  /*7010*/  @P1 BRA `(.L_x_174) ;  /* 0xfffffffc003c1947 */ /* 0x001fea000383ffff */
.L_x_171:
[----:B------:R-:W-:Y:S05]  /*7020*/  BSYNC B1 ;  /* 0x0000000000017941 */ /* 0x000fea0003800000 */
.L_x_170:
[----:B------:R-:W-:Y:S01]  /*7030*/  LOP3.LUT P1, RZ, R9, 0xff, RZ, 0xc0, !PT ;  /* 0x000000ff09ff7812 */ /* 0x000fe2000782c0ff */
[C---:B------:R-:W-:Y:S01]  /*7040*/  IMAD.IADD R6, R10.reuse, 0x1, R3 ;  /* 0x000000010a067824 */ /* 0x040fe200078e0203 */
[----:B------:R-:W-:Y:S01]  /*7050*/  ULDC.64 UR6, c[0x0][0x650] ;  /* 0x0001940000067ab9 */ /* 0x000fe20000000a00 */
[----:B------:R-:W-:Y:S01]  /*7060*/  ISETP.GE.U32.AND P2, PT, R10, 0x3, PT ;  /* 0x000000030a00780c */ /* 0x000fe20003f46070 */
[----:B------:R-:W-:Y:S01]  /*7070*/  BSSY B1, `(.L_x_175) ;  /* 0x000006b000017945 */ /* 0x000fe20003800000 */
[----:B------:R-:W-:Y:S01]  /*7080*/  IMAD.MOV.U32 R20, RZ, RZ, -0x1 ;  /* 0xffffffffff147424 */ /* 0x000fe200078e00ff */
[----:B------:R-:W-:Y:S01]  /*7090*/  ISETP.GT.U32.AND P0, PT, R6, 0x2, PT ;  /* 0x000000020600780c */ /* 0x000fe20003f04070 */
[----:B------:R-:W-:Y:S01]  /*70a0*/  IMAD.MOV.U32 R13, RZ, RZ, -0x1 ;  /* 0xffffffffff0d7424 */ /* 0x000fe200078e00ff */
[----:B------:R-:W-:Y:S02]  /*70b0*/  PRMT R9, RZ, 0x7610, R9 ;  /* 0x00007610ff097816 */ /* 0x000fe40000000009 */
[----:B------:R-:W-:-:S03]  /*70c0*/  ISETP.LT.U32.AND P0, PT, R10, 0x3, P0 ;  /* 0x000000030a00780c */ /* 0x000fc60000701070 */
[----:B------:R-:W0:Y:S01]  /*70d0*/  @P1 S2R R11, SR_CgaCtaId ;  /* 0x00000000000b1919 */ /* 0x000e220000008800 */
[----:B------:R-:W-:-:S04]  /*70e0*/  @P1 MOV R4, 0x400 ;  /* 0x0000040000041802 */ /* 0x000fc80000000f00 */
[----:B0-----:R-:W-:Y:S01]  /*70f0*/  @P1 LEA R3, R11, R4, 0x18 ;  /* 0x000000040b031211 */ /* 0x001fe200078ec0ff */
[----:B------:R-:W-:-:S03]  /*7100*/  IMAD.WIDE.U32 R4, R6, -0x55555555, RZ ;  /* 0xaaaaaaab06047825 */ /* 0x000fc600078e00ff */
[----:B------:R0:W-:Y:S01]  /*7110*/  @P1 SYNCS.ARRIVE.TRANS64.A1T0 RZ, [R3+URZ+0x48], RZ ;  /* 0x000048ff03ff19a7 */ /* 0x0001e2000810003f */
[----:B------:R-:W-:Y:S02]  /*7120*/  IADD3 R16, P1, R16, UR22, RZ ;  /* 0x0000001610107c10 */ /* 0x000fe4000ff3e0ff */
[----:B------:R-:W-:Y:S02]  /*7130*/  SHF.R.U32.HI R5, RZ, 0x1, R5 ;  /* 0x00000001ff057819 */ /* 0x000fe40000011605 */
[----:B------:R-:W-:Y:S02]  /*7140*/  IADD3.X R17, R17, UR13, RZ, P1, !PT ;  /* 0x0000000d11117c10 */ /* 0x000fe40008ffe4ff */
[----:B------:R-:W-:Y:S02]  /*7150*/  PRMT R4, RZ, 0x7610, R4 ;  /* 0x00007610ff047816 */ /* 0x000fe40000000004 */
[----:B0-----:R-:W-:Y:S02]  /*7160*/  SEL R3, RZ, 0x1, !P0 ;  /* 0x00000001ff037807 */ /* 0x001fe40004000000 */
[----:B------:R-:W-:-:S02]  /*7170*/  ISETP.GE.U32.AND P0, PT, R16, UR6, PT ;  /* 0x0000000610007c0c */ /* 0x000fc4000bf06070 */
[----:B------:R-:W-:Y:S01]  /*7180*/  LOP3.LUT R0, R0, R3, RZ, 0x3c, !PT ;  /* 0x0000000300007212 */ /* 0x000fe200078e3cff */
[----:B------:R-:W-:Y:S01]  /*7190*/  IMAD R3, R5, -0x3, R6 ;  /* 0xfffffffd05037824 */ /* 0x000fe200078e0206 */
[----:B------:R-:W-:Y:S01]  /*71a0*/  ISETP.GE.U32.AND.EX P0, PT, R17, UR7, PT, P0 ;  /* 0x0000000711007c0c */ /* 0x000fe2000bf06100 */
[----:B------:R-:W-:Y:S01]  /*71b0*/  IMAD.MOV.U32 R6, RZ, RZ, -0x1 ;  /* 0xffffffffff067424 */ /* 0x000fe200078e00ff */
[----:B------:R-:W-:-:S11]  /*71c0*/  @P2 LOP3.LUT R0, R0, 0x1, R5, 0x78, !PT ;  /* 0x0000000100002812 */ /* 0x000fd600078e7805 */
[----:B------:R-:W-:Y:S05]  /*71d0*/  @P0 BRA `(.L_x_176) ;  /* 0x0000000400500947 */ /* 0x000fea0003800000 */
[----:B------:R-:W0:Y:S01]  /*71e0*/  S2R R15, SR_CTAID.X ;  /* 0x00000000000f7919 */ /* 0x000e220000002500 */
[----:B------:R-:W-:Y:S01]  /*71f0*/  ULDC.64 UR6, c[0x0][0x628] ;  /* 0x00018a0000067ab9 */ /* 0x000fe20000000a00 */
[----:B------:R-:W1:Y:S01]  /*7200*/  LDC R20, c[0x0][0x144] ;  /* 0x00005100ff147b82 */ /* 0x000e620000000800 */
[----:B------:R-:W-:Y:S01]  /*7210*/  ISETP.NE.U32.AND P0, PT, RZ, UR6, PT ;  /* 0x00000006ff007c0c */ /* 0x000fe2000bf05070 */
[----:B------:R-:W2:Y:S01]  /*7220*/  S2R R13, SR_CTAID.Y ;  /* 0x00000000000d7919 */ /* 0x000ea20000002600 */
[----:B------:R-:W-:Y:S01]  /*7230*/  ULDC UR8, c[0x0][0x630] ;  /* 0x00018c0000087ab9 */ /* 0x000fe20000000800 */
[----:B------:R-:W-:Y:S01]  /*7240*/  ULDC UR9, c[0x0][0x150] ;  /* 0x0000540000097ab9 */ /* 0x000fe20000000800 */
[----:B------:R-:W-:Y:S01]  /*7250*/  ISETP.NE.AND.EX P0, PT, RZ, UR7, PT, P0 ;  /* 0x00000007ff007c0c */ /* 0x000fe2000bf05300 */
[----:B------:R-:W-:Y:S02]  /*7260*/  IMAD.MOV.U32 R4, RZ, RZ, R16 ;  /* 0x000000ffff047224 */ /* 0x000fe400078e0010 */
[----:B------:R-:W-:Y:S01]  /*7270*/  IMAD.MOV.U32 R5, RZ, RZ, R17 ;  /* 0x000000ffff057224 */ /* 0x000fe200078e0011 */
[----:B0-----:R-:W-:-:S09]  /*7280*/  I2FP.F32.U32 R22, R15 ;  /* 0x0000000f00167245 */ /* 0x001fd20000201000 */
[----:B------:R-:W-:Y:S05]  /*7290*/  @!P0 BRA `(.L_x_177) ;  /* 0x0000000000288947 */ /* 0x000fea0003800000 */
[----:B------:R-:W-:Y:S02]  /*72a0*/  ULDC UR5, c[0x0][0x634] ;  /* 0x00018d0000057ab9 */ /* 0x000fe40000000800 */
[----:B------:R-:W-:-:S05]  /*72b0*/  IADD3 R5, P0, R16, UR5, RZ ;  /* 0x0000000510057c10 */ /* 0x000fca000ff1e0ff */
[----:B------:R-:W-:-:S04]  /*72c0*/  IMAD.X R21, RZ, RZ, R17, P0 ;  /* 0x000000ffff157224 */ /* 0x000fc800000e0611 */
[----:B------:R-:W-:-:S04]  /*72d0*/  IMAD.WIDE.U32 R6, R21, UR6, RZ ;  /* 0x0000000615067c25 */ /* 0x000fc8000f8e00ff */
[----:B------:R-:W-:-:S04]  /*72e0*/  IMAD.WIDE.U32 R6, P0, R5, UR7, R6 ;  /* 0x0000000705067c25 */ /* 0x000fc8000f800006 */
[----:B------:R-:W-:-:S04]  /*72f0*/  IMAD.WIDE.U32 R4, R5, UR6, RZ ;  /* 0x0000000605047c25 */ /* 0x000fc8000f8e00ff */
[----:B------:R-:W-:Y:S01]  /*7300*/  IMAD.MOV.U32 R4, RZ, RZ, R7 ;  /* 0x000000ffff047224 */ /* 0x000fe200078e0007 */
[----:B------:R-:W-:Y:S01]  /*7310*/  IADD3 RZ, P1, R5, R6, RZ ;  /* 0x0000000605ff7210 */ /* 0x000fe20007f3e0ff */
[----:B------:R-:W-:-:S04]  /*7320*/  IMAD.X R5, RZ, RZ, RZ, P0 ;  /* 0x000000ffff057224 */ /* 0x000fc800000e06ff */
[----:B------:R-:W-:-:S08]  /*7330*/  IMAD.WIDE.U32.X R4, R21, UR7, R4, P1 ;  /* 0x0000000715047c25 */ /* 0x000fd000088e0404 */
.L_x_177:
[----:B------:R-:W-:Y:S01]  /*7340*/  FMUL R22, R22, UR9 ;  /* 0x0000000916167c20 */ /* 0x000fe20008400000 */
[--C-:B------:R-:W-:Y:S01]  /*7350*/  SHF.R.U64 R14, R4, UR8, R5.reuse ;  /* 0x00000008040e7c19 */ /* 0x100fe20008001205 */
[----:B------:R-:W-:Y:S01]  /*7360*/  ULDC.64 UR6, c[0x0][0x620] ;  /* 0x0001880000067ab9 */ /* 0x000fe20000000a00 */
[----:B------:R-:W-:Y:S01]  /*7370*/  SHF.R.U32.HI R4, RZ, UR8, R5 ;  /* 0x00000008ff047c19 */ /* 0x000fe20008011605 */
[----:B------:R-:W-:Y:S01]  /*7380*/  ULDC.64 UR8, c[0x0][0x640] ;  /* 0x0001900000087ab9 */ /* 0x000fe20000000a00 */
[----:B------:R-:W-:Y:S01]  /*7390*/  IADD3 R5, P0, RZ, -R14, RZ ;  /* 0x8000000eff057210 */ /* 0x000fe20007f1e0ff */
[----:B------:R-:W0:Y:S01]  /*73a0*/  F2I.U32.TRUNC.NTZ R22, R22 ;  /* 0x0000001600167305 */ /* 0x000e22000020f000 */
[----:B------:R-:W-:-:S03]  /*73b0*/  ULDC UR5, c[0x0][0x618] ;  /* 0x0001860000057ab9 */ /* 0x000fc60000000800 */
[----:B------:R-:W-:Y:S01]  /*73c0*/  IMAD.X R4, RZ, RZ, ~R4, P0 ;  /* 0x000000ffff047224 */ /* 0x000fe200000e0e04 */
[----:B------:R-:W-:-:S03]  /*73d0*/  ISETP.NE.U32.AND P0, PT, RZ, UR8, PT ;  /* 0x00000008ff007c0c */ /* 0x000fc6000bf05070 */
[----:B------:R-:W-:Y:S01]  /*73e0*/  IMAD R4, R4, UR6, RZ ;  /* 0x0000000604047c24 */ /* 0x000fe2000f8e02ff */
[----:B------:R-:W-:-:S03]  /*73f0*/  ISETP.NE.AND.EX P0, PT, RZ, UR9, PT, P0 ;  /* 0x00000009ff007c0c */ /* 0x000fc6000bf05300 */
[C---:B------:R-:W-:Y:S02]  /*7400*/  IMAD R7, R5.reuse, UR7, R4 ;  /* 0x0000000705077c24 */ /* 0x040fe4000f8e0204 */
[----:B------:R-:W-:Y:S01]  /*7410*/  IMAD.WIDE.U32 R4, R5, UR6, R16 ;  /* 0x0000000605047c25 */ /* 0x000fe2000f8e0010 */
[----:B------:R-:W-:-:S03]  /*7420*/  ULDC UR6, c[0x0][0x154] ;  /* 0x0000550000067ab9 */ /* 0x000fc60000000800 */
[----:B0-----:R-:W-:Y:S02]  /*7430*/  IMAD.MOV R6, RZ, RZ, -R22 ;  /* 0x000000ffff067224 */ /* 0x001fe400078e0a16 */
[----:B------:R-:W-:Y:S02]  /*7440*/  IMAD.IADD R5, R5, 0x1, R7 ;  /* 0x0000000105057824 */ /* 0x000fe400078e0207 */
[----:B-1----:R-:W-:Y:S01]  /*7450*/  IMAD R15, R20, R6, R15 ;  /* 0x00000006140f7224 */ /* 0x002fe200078e020f */
[----:B--2---:R-:W-:Y:S01]  /*7460*/  I2FP.F32.U32 R6, R13 ;  /* 0x0000000d00067245 */ /* 0x004fe20000201000 */
[----:B------:R-:W0:Y:S01]  /*7470*/  LDC R20, c[0x0][0x148] ;  /* 0x00005200ff147b82 */ /* 0x000e220000000800 */
[--C-:B------:R-:W-:Y:S02]  /*7480*/  SHF.R.U64 R21, R4, UR5, R5.reuse ;  /* 0x0000000504157c19 */ /* 0x100fe40008001205 */
[----:B------:R-:W-:Y:S01]  /*7490*/  SHF.R.U32.HI R4, RZ, UR5, R5 ;  /* 0x00000005ff047c19 */ /* 0x000fe20008011605 */
[----:B------:R-:W-:Y:S01]  /*74a0*/  FMUL R6, R6, UR6 ;  /* 0x0000000606067c20 */ /* 0x000fe20008400000 */
[----:B------:R-:W-:-:S02]  /*74b0*/  ULDC UR5, c[0x0][0x608] ;  /* 0x0001820000057ab9 */ /* 0x000fc40000000800 */
[--C-:B------:R-:W-:Y:S01]  /*74c0*/  SHF.R.U64 R23, R21, UR5, R4.reuse ;  /* 0x0000000515177c19 */ /* 0x100fe20008001204 */
[----:B------:R1:W2:Y:S01]  /*74d0*/  F2I.U32.TRUNC.NTZ R24, R6 ;  /* 0x0000000600187305 */ /* 0x0002a2000020f000 */
[----:B------:R-:W-:Y:S01]  /*74e0*/  SHF.R.U32.HI R4, RZ, UR5, R4 ;  /* 0x00000005ff047c19 */ /* 0x000fe20008011604 */
[----:B------:R-:W-:-:S03]  /*74f0*/  ULDC UR5, c[0x0][0x658] ;  /* 0x0001960000057ab9 */ /* 0x000fc60000000800 */
[--C-:B------:R-:W-:Y:S02]  /*7500*/  SHF.R.U64 R22, R23, UR5, R4.reuse ;  /* 0x0000000517167c19 */ /* 0x100fe40008001204 */
[----:B------:R-:W-:-:S03]  /*7510*/  SHF.R.U32.HI R25, RZ, UR5, R4 ;  /* 0x00000005ff197c19 */ /* 0x000fc60008011604 */
[----:B------:R-:W-:Y:S02]  /*7520*/  IMAD.MOV.U32 R4, RZ, RZ, R22 ;  /* 0x000000ffff047224 */ /* 0x000fe400078e0016 */
[----:B------:R-:W-:Y:S01]  /*7530*/  IMAD.MOV.U32 R5, RZ, RZ, R25 ;  /* 0x000000ffff057224 */ /* 0x000fe200078e0019 */
[----:B-1----:R-:W-:Y:S06]  /*7540*/  @!P0 BRA `(.L_x_178) ;  /* 0x0000000000288947 */ /* 0x002fec0003800000 */
        /* <DEDUP_REMOVED lines=10> */
.L_x_178:
[----:B------:R-:W-:Y:S01]  /*75f0*/  ISETP.NE.AND P0, PT, R2, 0x1, PT ;  /* 0x000000010200780c */ /* 0x000fe20003f05270 */
[----:B------:R-:W-:Y:S01]  /*7600*/  ULDC UR5, c[0x0][0x648] ;  /* 0x0001920000057ab9 */ /* 0x000fe20000000800 */
[----:B------:R-:W-:Y:S01]  /*7610*/  LOP3.LUT R23, R23, UR17, RZ, 0xc0, !PT ;  /* 0x0000001117177c12 */ /* 0x000fe2000f8ec0ff */
[----:B--2---:R-:W-:Y:S01]  /*7620*/  IMAD.MOV R24, RZ, RZ, -R24 ;  /* 0x000000ffff187224 */ /* 0x004fe200078e0a18 */
[----:B------:R-:W-:Y:S01]  /*7630*/  SHF.R.U64 R4, R4, UR5, R5 ;  /* 0x0000000504047c19 */ /* 0x000fe20008001205 */
[----:B------:R-:W-:Y:S01]  /*7640*/  ULDC UR5, c[0x0][0x638] ;  /* 0x00018e0000057ab9 */ /* 0x000fe20000000800 */
[----:B------:R-:W-:Y:S01]  /*7650*/  LOP3.LUT R21, R21, UR4, RZ, 0xc0, !PT ;  /* 0x0000000415157c12 */ /* 0x000fe2000f8ec0ff */
[----:B------:R-:W-:Y:S01]  /*7660*/  ULDC UR6, c[0x0][0x610] ;  /* 0x0001840000067ab9 */ /* 0x000fe20000000800 */
[----:B------:R-:W-:Y:S02]  /*7670*/  IMAD.MOV.U32 R6, RZ, RZ, R14 ;  /* 0x000000ffff067224 */ /* 0x000fe400078e000e */
[----:B------:R-:W-:-:S02]  /*7680*/  IMAD.MOV R5, RZ, RZ, -R4 ;  /* 0x000000ffff057224 */ /* 0x000fc400078e0a04 */
[----:B------:R-:W-:Y:S02]  /*7690*/  IMAD R4, R4, UR18, R23 ;  /* 0x0000001204047c24 */ /* 0x000fe4000f8e0217 */
[----:B0-----:R-:W-:Y:S02]  /*76a0*/  @P0 IMAD R15, R20, R24, R13 ;  /* 0x00000018140f0224 */ /* 0x001fe400078e020d */
[----:B------:R-:W-:Y:S01]  /*76b0*/  IMAD R22, R5, UR5, R22 ;  /* 0x0000000505167c24 */ /* 0x000fe2000f8e0216 */
[----:B------:R-:W-:Y:S01]  /*76c0*/  ULDC UR5, c[0x0][0x600] ;  /* 0x0001800000057ab9 */ /* 0x000fe20000000800 */
[----:B------:R-:W-:Y:S02]  /*76d0*/  IMAD R15, R4, UR6, R15 ;  /* 0x00000006040f7c24 */ /* 0x000fe4000f8e020f */
[----:B------:R-:W-:Y:S02]  /*76e0*/  IMAD R22, R22, UR5, R21 ;  /* 0x0000000516167c24 */ /* 0x000fe4000f8e0215 */
[----:B------:R-:W-:-:S03]  /*76f0*/  IMAD.MOV.U32 R4, RZ, RZ, 0x1 ;  /* 0x00000001ff047424 */ /* 0x000fc600078e00ff */
[----:B------:R-:W-:Y:S02]  /*7700*/  SEL R13, R22, R15, !P0 ;  /* 0x0000000f160d7207 */ /* 0x000fe40004000000 */
[----:B------:R-:W-:-:S07]  /*7710*/  SEL R20, R15, R22, !P0 ;  /* 0x000000160f147207 */ /* 0x000fce0004000000 */
.L_x_176:
[----:B------:R-:W-:Y:S05]  /*7720*/  BSYNC B1 ;  /* 0x0000000000017941 */ /* 0x000fea0003800000 */
.L_x_175:
[----:B------:R-:W-:-:S13]  /*7730*/  LOP3.LUT P0, RZ, R4, 0xff, RZ, 0xc0, !PT ;  /* 0x000000ff04ff7812 */ /* 0x000fda000780c0ff */
[----:B------:R-:W-:Y:S05]  /*7740*/  @P0 BRA `(.L_x_179) ;  /* 0xfffffff400380947 */ /* 0x000fea000383ffff */
[----:B------:R-:W-:Y:S05]  /*7750*/  BSYNC B0 ;  /* 0x0000000000007941 */ /* 0x000fea0003800000 */
.L_x_168:
[----:B------:R-:W-:-:S03]  /*7760*/  UMOV UR5, 0xffffffff ;  /* 0xffffffff00057882 */ /* 0x000fc60000000000 */
[----:B------:R-:W-:Y:S05]  /*7770*/  BRA.DIV UR5, `(.L_x_180) ;  /* 0x0000000205f07947 */ /* 0x000fea000b800000 */
[----:B------:R-:W-:-:S13]  /*7780*/  ELECT P6, URZ, PT ;  /* 0x00000000003f782f */ /* 0x000fda00038c0000 */
.L_x_193:
[----:B------:R-:W-:Y:S04]  /*7790*/  BSSY B0, `(.L_x_181) ;  /* 0x0000022000007945 */ /* 0x000fe80003800000 */
[----:B------:R-:W-:Y:S05]  /*77a0*/  @!P6 BRA `(.L_x_182) ;  /* 0x000000000080e947 */ /* 0x000fea0003800000 */
[----:B------:R-:W-:-:S04]  /*77b0*/  LOP3.LUT R19, R19, 0x2, RZ, 0xfc, !PT ;  /* 0x0000000213137812 */ /* 0x000fc800078efcff */
[----:B------:R-:W-:-:S13]  /*77c0*/  ISETP.NE.AND P0, PT, R19, 0x3, PT ;  /* 0x000000031300780c */ /* 0x000fda0003f05270 */
[----:B------:R-:W-:Y:S05]  /*77d0*/  @!P0 BRA `(.L_x_183) ;  /* 0x0000000000048947 */ /* 0x000fea0003800000 */
[----:B------:R-:W-:Y:S01]  /*77e0*/  BPT.TRAP 0x1 ;  /* 0x000000040000795c */ /* 0x000fe20000300000 */
.L_x_183:
[----:B------:R-:W0:Y:S01]  /*77f0*/  S2R R5, SR_CgaCtaId ;  /* 0x0000000000057919 */ /* 0x000e220000008800 */
[----:B------:R-:W-:Y:S02]  /*7800*/  MOV R2, 0x400 ;  /* 0x0000040000027802 */ /* 0x000fe40000000f00 */
[----:B------:R-:W-:Y:S02]  /*7810*/  SHF.L.U32 R4, R0, 0x1f, RZ ;  /* 0x0000001f00047819 */ /* 0x000fe400000006ff */
[----:B0-----:R-:W-:-:S05]  /*7820*/  LEA R2, R5, R2, 0x18 ;  /* 0x0000000205027211 */ /* 0x001fca00078ec0ff */
[----:B------:R-:W-:-:S04]  /*7830*/  VIADD R2, R2, 0x18 ;  /* 0x0000001802027836 */ /* 0x000fc80000000000 */
[C---:B------:R-:W-:Y:S02]  /*7840*/  IMAD R7, R3.reuse, 0x8, R2 ;  /* 0x0000000803077824 */ /* 0x040fe400078e0202 */
[----:B------:R-:W-:Y:S02]  /*7850*/  VIADD R3, R3, 0x1 ;  /* 0x0000000103037836 */ /* 0x000fe40000000000 */
[----:B------:R-:W0:Y:S03]  /*7860*/  SYNCS.PHASECHK.TRANS64.TRYWAIT P0, [R7+URZ], R4 ;  /* 0x00000004070075a7 */ /* 0x000e26000800017f */
[----:B------:R-:W-:-:S04]  /*7870*/  ISETP.NE.AND P1, PT, R3, 0x3, PT ;  /* 0x000000030300780c */ /* 0x000fc80003f25270 */
[----:B------:R-:W-:Y:S02]  /*7880*/  SEL R5, RZ, 0x1, P1 ;  /* 0x00000001ff057807 */ /* 0x000fe40000800000 */
[----:B------:R-:W-:Y:S02]  /*7890*/  SEL R3, R3, RZ, P1 ;  /* 0x000000ff03037207 */ /* 0x000fe40000800000 */
[----:B------:R-:W-:-:S03]  /*78a0*/  LOP3.LUT R9, R0, R5, RZ, 0x3c, !PT ;  /* 0x0000000500097212 */ /* 0x000fc600078e3cff */
[----:B------:R-:W-:Y:S01]  /*78b0*/  IMAD R6, R3, 0x8, R2 ;  /* 0x0000000803067824 */ /* 0x000fe200078e0202 */
[----:B------:R-:W-:Y:S01]  /*78c0*/  SHF.L.U32 R5, R9, 0x1f, RZ ;  /* 0x0000001f09057819 */ /* 0x000fe200000006ff */
[----:B0-----:R-:W-:Y:S06]  /*78d0*/  @!P0 BRA `(.L_x_184) ;  /* 0x0000000000b88947 */ /* 0x001fec0003800000 */
.L_x_194:
[----:B------:R-:W1:Y:S01]  /*78e0*/  SYNCS.PHASECHK.TRANS64.TRYWAIT P0, [R6+URZ], R5 ;  /* 0x00000005060075a7 */ /* 0x000e62000800017f */
[----:B------:R-:W-:-:S05]  /*78f0*/  VIADD R0, R3, 0x1 ;  /* 0x0000000103007836 */ /* 0x000fca0000000000 */
[----:B------:R-:W-:-:S04]  /*7900*/  ISETP.NE.AND P1, PT, R0, 0x3, PT ;  /* 0x000000030000780c */ /* 0x000fc80003f25270 */
[----:B0-----:R-:W-:Y:S02]  /*7910*/  SEL R4, RZ, 0x1, P1 ;  /* 0x00000001ff047807 */ /* 0x001fe40000800000 */
[----:B------:R-:W-:Y:S02]  /*7920*/  SEL R3, R0, RZ, P1 ;  /* 0x000000ff00037207 */ /* 0x000fe40000800000 */
[----:B------:R-:W-:Y:S01]  /*7930*/  LOP3.LUT R0, R9, R4, RZ, 0x3c, !PT ;  /* 0x0000000409007212 */ /* 0x000fe200078e3cff */
[----:B-1----:R-:W-:Y:S06]  /*7940*/  @!P0 BRA `(.L_x_185) ;  /* 0x0000000000b08947 */ /* 0x002fec0003800000 */
.L_x_195:
[----:B------:R-:W-:Y:S01]  /*7950*/  IMAD R3, R3, 0x8, R2 ;  /* 0x0000000803037824 */ /* 0x000fe200078e0202 */
[----:B------:R-:W-:-:S07]  /*7960*/  SHF.L.U32 R0, R0, 0x1f, RZ ;  /* 0x0000001f00007819 */ /* 0x000fce00000006ff */
.L_x_186:
[----:B-1----:R1:W2:Y:S02]  /*7970*/  SYNCS.PHASECHK.TRANS64.TRYWAIT P0, [R3+URZ], R0 ;  /* 0x00000000030075a7 */ /* 0x0022a4000800017f */
[----:B--2---:R-:W-:Y:S05]  /*7980*/  @!P0 NANOSLEEP.SYNCS 0x989680 ;  /* 0x009896800000895d */ /* 0x004fea0003900000 */
[----:B------:R-:W2:Y:S02]  /*7990*/  @!P0 SYNCS.PHASECHK.TRANS64 P0, [R3+URZ], R0 ;  /* 0x00000000030085a7 */ /* 0x000ea4000800007f */
[----:B--2---:R-:W-:Y:S05]  /*79a0*/  @!P0 BRA `(.L_x_186) ;  /* 0xfffffffc00f08947 */ /* 0x004fea000383ffff */
.L_x_182:
[----:B------:R-:W-:Y:S05]  /*79b0*/  BSYNC B0 ;  /* 0x0000000000007941 */ /* 0x000fea0003800000 */
.L_x_181:
[----:B------:R-:W-:Y:S05]  /*79c0*/  EXIT ;  /* 0x000000000000794d */ /* 0x000fea0003800000 */
.L_x_21:
[----:B---3--:R3:W4:Y:S02]  /*79d0*/  SYNCS.PHASECHK.TRANS64.TRYWAIT P1, [R3+URZ], R0 ;  /* 0x00000000030075a7 */ /* 0x008724000802017f */
[----:B----4-:R-:W-:Y:S05]  /*79e0*/  @!P1 NANOSLEEP.SYNCS 0x989680 ;  /* 0x009896800000995d */ /* 0x010fea0003900000 */
[----:B------:R-:W4:Y:S02]  /*79f0*/  @!P1 SYNCS.PHASECHK.TRANS64 P1, [R3+URZ], R0 ;  /* 0x00000000030095a7 */ /* 0x000f24000802007f */
[----:B----4-:R-:W-:Y:S05]  /*7a00*/  @!P1 BRA `(.L_x_21) ;  /* 0xfffffffc00f09947 */ /* 0x010fea000383ffff */
[----:B------:R-:W-:Y:S05]  /*7a10*/  BRA `(.L_x_20) ;  /* 0xffffff9800987947 */ /* 0x000fea000383ffff */
.L_x_26:
[----:B-1----:R1:W2:Y:S02]  /*7a20*/  SYNCS.PHASECHK.TRANS64.TRYWAIT P1, [R5+URZ], R4 ;  /* 0x00000004050075a7 */ /* 0x0022a4000802017f */
[----:B--2---:R-:W-:Y:S05]  /*7a30*/  @!P1 NANOSLEEP.SYNCS 0x989680 ;  /* 0x009896800000995d */ /* 0x004fea0003900000 */
[----:B------:R-:W2:Y:S02]  /*7a40*/  @!P1 SYNCS.PHASECHK.TRANS64 P1, [R5+URZ], R4 ;  /* 0x00000004050095a7 */ /* 0x000ea4000802007f */
[----:B--2---:R-:W-:Y:S05]  /*7a50*/  @!P1 BRA `(.L_x_26) ;  /* 0xfffffffc00f09947 */ /* 0x004fea000383ffff */
[----:B------:R-:W-:Y:S05]  /*7a60*/  BRA `(.L_x_25) ;  /* 0xffffff9c00487947 */ /* 0x000fea000383ffff */
.L_x_169:
[----:B------:R-:W-:Y:S01]  /*7a70*/  BSSY B1, `(.L_x_187) ;  /* 0x0000006000017945 */ /* 0x000fe20003800000 */
[----:B------:R-:W-:-:S07]  /*7a80*/  IMAD.MOV.U32 R15, RZ, RZ, -0x1 ;  /* 0xffffffffff0f7424 */ /* 0x000fce00078e00ff */
[----:B------:R-:W-:Y:S05]  /*7a90*/  WARPSYNC.COLLECTIVE R15, `(.L_x_188) ;  /* 0x000000000f0c7348 */ /* 0x000fea0003c00000 */
[----:B------:R-:W-:Y:S02]  /*7aa0*/  ELECT P6, UR62, PT ;  /* 0x00000000003e782f */ /* 0x000fe400038c0000 */
[----:B------:R-:W-:Y:S01]  /*7ab0*/  MOV R14, UR62 ;  /* 0x0000003e000e7c02 */ /* 0x000fe20008000f00 */
[----:B------:R-:W-:Y:S10]  /*7ac0*/  ENDCOLLECTIVE ;  /* 0x000000000000791b */ /* 0x000ff40003800000 */
.L_x_188:
[----:B------:R-:W-:Y:S05]  /*7ad0*/  BSYNC B1 ;  /* 0x0000000000017941 */ /* 0x000fea0003800000 */
.L_x_187:
[----:B------:R-:W-:Y:S05]  /*7ae0*/  BRA `(.L_x_189) ;  /* 0xfffffff0005c7947 */ /* 0x000fea000383ffff */
.L_x_172:
[----:B0-----:R0:W1:Y:S02]  /*7af0*/  SYNCS.PHASECHK.TRANS64.TRYWAIT P0, [R20+URZ+0x18], R7 ;  /* 0x00001807140075a7 */ /* 0x001064000800017f */
[----:B-1----:R-:W-:Y:S05]  /*7b00*/  @!P0 NANOSLEEP.SYNCS 0x989680 ;  /* 0x009896800000895d */ /* 0x002fea0003900000 */
[----:B------:R-:W1:Y:S02]  /*7b10*/  @!P0 SYNCS.PHASECHK.TRANS64 P0, [R20+URZ+0x18], R7 ;  /* 0x00001807140085a7 */ /* 0x000e64000800007f */
[----:B-1----:R-:W-:Y:S05]  /*7b20*/  @!P0 BRA `(.L_x_172) ;  /* 0xfffffffc00f08947 */ /* 0x002fea000383ffff */
[----:B------:R-:W-:Y:S05]  /*7b30*/  BRA `(.L_x_190) ;  /* 0xfffffff0009c7947 */ /* 0x000fea000383ffff */
.L_x_180:
[----:B------:R-:W-:Y:S01]  /*7b40*/  BSSY B0, `(.L_x_191) ;  /* 0x0000006000007945 */ /* 0x000fe20003800000 */
[----:B------:R-:W-:-:S07]  /*7b50*/  IMAD.MOV.U32 R15, RZ, RZ, -0x1 ;  /* 0xffffffffff0f7424 */ /* 0x000fce00078e00ff */
[----:B------:R-:W-:Y:S05]  /*7b60*/  WARPSYNC.COLLECTIVE R15, `(.L_x_192) ;  /* 0x000000000f0c7348 */ /* 0x000fea0003c00000 */
[----:B------:R-:W-:Y:S02]  /*7b70*/  ELECT P6, UR62, PT ;  /* 0x00000000003e782f */ /* 0x000fe400038c0000 */
[----:B------:R-:W-:Y:S01]  /*7b80*/  MOV R14, UR62 ;  /* 0x0000003e000e7c02 */ /* 0x000fe20008000f00 */
[----:B------:R-:W-:Y:S10]  /*7b90*/  ENDCOLLECTIVE ;  /* 0x000000000000791b */ /* 0x000ff40003800000 */
.L_x_192:
[----:B------:R-:W-:Y:S05]  /*7ba0*/  BSYNC B0 ;  /* 0x0000000000007941 */ /* 0x000fea0003800000 */
.L_x_191:
[----:B------:R-:W-:Y:S05]  /*7bb0*/  BRA `(.L_x_193) ;  /* 0xfffffff800f47947 */ /* 0x000fea000383ffff */
.L_x_184:
[----:B0-----:R0:W1:Y:S02]  /*7bc0*/  SYNCS.PHASECHK.TRANS64.TRYWAIT P0, [R7+URZ], R4 ;  /* 0x00000004070075a7 */ /* 0x001064000800017f */
[----:B-1----:R-:W-:Y:S05]  /*7bd0*/  @!P0 NANOSLEEP.SYNCS 0x989680 ;  /* 0x009896800000895d */ /* 0x002fea0003900000 */
[----:B------:R-:W1:Y:S02]  /*7be0*/  @!P0 SYNCS.PHASECHK.TRANS64 P0, [R7+URZ], R4 ;  /* 0x00000004070085a7 */ /* 0x000e64000800007f */
[----:B-1----:R-:W-:Y:S05]  /*7bf0*/  @!P0 BRA `(.L_x_184) ;  /* 0xfffffffc00f08947 */ /* 0x002fea000383ffff */
[----:B------:R-:W-:Y:S05]  /*7c00*/  BRA `(.L_x_194) ;  /* 0xfffffffc00347947 */ /* 0x000fea000383ffff */
.L_x_185:
[----:B0-----:R0:W1:Y:S02]  /*7c10*/  SYNCS.PHASECHK.TRANS64.TRYWAIT P0, [R6+URZ], R5 ;  /* 0x00000005060075a7 */ /* 0x001064000800017f */
[----:B-1----:R-:W-:Y:S05]  /*7c20*/  @!P0 NANOSLEEP.SYNCS 0x989680 ;  /* 0x009896800000895d */ /* 0x002fea0003900000 */
[----:B------:R-:W1:Y:S02]  /*7c30*/  @!P0 SYNCS.PHASECHK.TRANS64 P0, [R6+URZ], R5 ;  /* 0x00000005060085a7 */ /* 0x000e64000800007f */
[----:B-1----:R-:W-:Y:S05]  /*7c40*/  @!P0 BRA `(.L_x_185) ;  /* 0xfffffffc00f08947 */ /* 0x002fea000383ffff */
[----:B------:R-:W-:Y:S05]  /*7c50*/  BRA `(.L_x_195) ;  /* 0xfffffffc003c7947 */ /* 0x000fea000383ffff */
.L_x_196:
[----:B------:R-:W-:-:S00]  /*7c60*/  BRA `(.L_x_196) ;  /* 0xfffffffc00fc7947 */ /* 0x000fc0000383ffff */
[----:B------:R-:W-:-:S00]  /*7c70*/  NOP ;  /* 0x0000000000007918 */ /* 0x000fc00000000000 */
        /* <DEDUP_REMOVED lines=8> */
.L_x_197:


//--------------------- .nv.global.init           --------------------------
	.section	.nv.global.init,"aw",@progbits
.nv.global.init:
	.type		$str$22,@object
	.size		$str$22,($str$23 - $str$22)
$str$22:
        /*0000*/ 	.byte	0x6b, 0x5f, 0x74, 0x69, 0x6c, 0x65, 0x5f, 0x63, 0x6f, 0x75, 0x6e, 0x74, 0x20, 0x3e, 0x3d, 0x20
        /*0010*/ 	.byte	0x31, 0x00
	.type		$str$23,@object
	.size		$str$23,(__unnamed_1 - $str$23)
$str$23:
        /*0012*/ 	.byte	0x2f, 0x74, 0x6d, 0x70, 0x2f, 0x63, 0x75, 0x74, 0x6c, 0x61, 0x73, 0x73, 0x5f, 0x73, 0x77, 0x65
        /*0022*/ 	.byte	0x65, 0x70, 0x5f, 0x73, 0x72, 0x63, 0x2f, 0x69, 0x6e, 0x63, 0x6c, 0x75, 0x64, 0x65, 0x2f, 0x63
        /*0032*/ 	.byte	0x75, 0x74, 0x6c, 0x61, 0x73, 0x73, 0x2f, 0x67, 0x65, 0x6d, 0x6d, 0x2f, 0x63, 0x6f, 0x6c, 0x6c
        /*0042*/ 	.byte	0x65, 0x63, 0x74, 0x69, 0x76, 0x65, 0x2f, 0x73, 0x6d, 0x39, 0x30, 0x5f, 0x6d, 0x6d, 0x61, 0x5f
        /*0052*/ 	.byte	0x74, 0x6d, 0x61, 0x5f, 0x67, 0x6d, 0x6d, 0x61, 0x5f, 0x73, 0x73, 0x5f, 0x77, 0x61, 0x72, 0x70
        /*0062*/ 	.byte	0x73, 0x70, 0x65, 0x63, 0x69, 0x61, 0x6c, 0x69, 0x7a, 0x65, 0x64, 0x2e, 0x68, 0x70, 0x70, 0x00
	.type		__unnamed_1,@object
	.size		__unnamed_1,(.L_0 - __unnamed_1)
__unnamed_1:
        /*0072*/ 	.byte	0x76, 0x6f, 0x69, 0x64, 0x20, 0x63, 0x75, 0x74, 0x6c, 0x61, 0x73, 0x73, 0x3a, 0x3a, 0x67, 0x65
        /* <DEDUP_REMOVED lines=180> */
        /*0bc2*/ 	.byte	0x69, 0x74, 0x79, 0x5d, 0x00
.L_0:


//--------------------- .nv.shared._ZN7cutlass13device_kernelINS_4gemm6kernel13GemmUniversalIN4cute5tupleIJiiiiEEENS1_10collective13CollectiveMmaINS1_34MainloopSm90TmaGmmaWarpSpecializedILi3ENS5_IJNS4_1CILi1EEENSA_ILi2EEESB_EEENS1_35KernelTmaWarpSpecializedCooperativeEEENS5_IJNSA_ILi128EEESG_NSA_ILi32EEEEEENS_6half_tENS5_IJlSB_lEEESJ_SK_NS4_8TiledMMAINS4_8MMA_AtomIJNS4_4SM904GMMA26MMA_64x128x16_F32F16F16_SSILNSO_5MajorE0ELSQ_0ELNSO_7ScaleInE1ELSR_1EEEEEENS4_6LayoutINS5_IJSC_SB_SB_EEENS5_IJSB_NSA_ILi0EEESW_EEEEENS5_IJNS4_10UnderscoreESZ_SZ_EEEEENS4_23SM90_TMA_LOAD_MULTICASTENS4_14ComposedLayoutINS4_7SwizzleILi2ELi4ELi3EEENS4_18smem_ptr_flag_bitsILi16EEENSU_INS5_IJNSA_ILi8EEESH_EEENS5_IJSH_SB_EEEEEEEvNS4_8identityENS4_13SM90_TMA_LOADES1C_vS1D_EENS_8epilogue10collective6detail29Sm90TmaWarpSpecializedAdapterINS1H_15DefaultEpilogueISJ_SK_SK_NS1G_6thread17LinearCombinationISJ_Li1EffLNS1L_9ScaleType4KindE0ELNS_15FloatRoundStyleE2ESJ_EENS1_15EpilogueDefaultEEEEEvvEEEEvNT_6ParamsE --------------------------
	.section	.nv.shared._ZN7cutlass13device_kernelINS_4gemm6kernel13GemmUniversalIN4cute5tupleIJiiiiEEENS1_10collective13CollectiveMmaINS1_34MainloopSm90TmaGmmaWarpSpecializedILi3ENS5_IJNS4_1CILi1EEENSA_ILi2EEESB_EEENS1_35KernelTmaWarpSpecializedCooperativeEEENS5_IJNSA_ILi128EEESG_NSA_ILi32EEEEEENS_6half_tENS5_IJlSB_lEEESJ_SK_NS4_8TiledMMAINS4_8MMA_AtomIJNS4_4SM904GMMA26MMA_64x128x16_F32F16F16_SSILNSO_5MajorE0ELSQ_0ELNSO_7ScaleInE1ELSR_1EEEEEENS4_6LayoutINS5_IJSC_SB_SB_EEENS5_IJSB_NSA_ILi0EEESW_EEEEENS5_IJNS4_10UnderscoreESZ_SZ_EEEEENS4_23SM90_TMA_LOAD_MULTICASTENS4_14ComposedLayoutINS4_7SwizzleILi2ELi4ELi3EEENS4_18smem_ptr_flag_bitsILi16EEENSU_INS5_IJNSA_ILi8EEESH_EEENS5_IJSH_SB_EEEEEEEvNS4_8identityENS4_13SM90_TMA_LOADES1C_vS1D_EENS_8epilogue10collective6detail29Sm90TmaWarpSpecializedAdapterINS1H_15DefaultEpilogueISJ_SK_SK_NS1G_6thread17LinearCombinationISJ_Li1EffLNS1L_9ScaleType4KindE0ELNS_15FloatRoundStyleE2ESJ_EENS1_15EpilogueDefaultEEEEEvvEEEEvNT_6ParamsE,"aw",@nobits
	.sectionflags	@""
	.align	16
	.zero		1024


//--------------------- .nv.shared.reserved.0     --------------------------
	.section	.nv.shared.reserved.0,"aw",@nobits
	.weak		__nv_reservedSMEM_offset_0_alias
	.size		__nv_reservedSMEM_offset_0_alias, 0, 0
	.other		__nv_reservedSMEM_offset_0_alias,@"STO_CUDA_RESERVED_SHARED STV_DEFAULT"
__nv_reservedSMEM_offset_0_alias:
	.zero		0


//--------------------- .nv.global                --------------------------
	.section	.nv.global,"aw",@nobits
.nv.global:
	.type		_ZN39_INTERNAL_a97a4875_4_k_cu_2528606c_27594cute1_E,@object
	.size		_ZN39_INTERNAL_a97a4875_4_k_cu_2528606c_27594cute1_E,(_ZN39_INTERNAL_a97a4875_4_k_cu_2528606c_27594cuda3std3__45__cpo6cbeginE - _ZN39_INTERNAL_a97a4875_4_k_cu_2528606c_27594cute1_E)
_ZN39_INTERNAL_a97a4875_4_k_cu_2528606c_27594cute1_E:
	.zero		1
	.type		_ZN39_INTERNAL_a97a4875_4_k_cu_2528606c_27594cuda3std3__45__cpo6cbeginE,@object
	.size		_ZN39_INTERNAL_a97a4875_4_k_cu_2528606c_27594cuda3std3__45__cpo6cbeginE,(_ZN39_INTERNAL_a97a4875_4_k_cu_2528606c_27594cuda3std3__48in_placeE - _ZN39_INTERNAL_a97a4875_4_k_cu_2528606c_27594cuda3std3__45__cpo6cbeginE)
_ZN39_INTERNAL_a97a4875_4_k_cu_2528606c_27594cuda3std3__45__cpo6cbeginE:
	.zero		1
	.type		_ZN39_INTERNAL_a97a4875_4_k_cu_2528606c_27594cuda3std3__48in_placeE,@object
	.size		_ZN39_INTERNAL_a97a4875_4_k_cu_2528606c_27594cuda3std3__48in_placeE,(_ZN39_INTERNAL_a97a4875_4_k_cu_2528606c_27594cuda3std6ranges3__45__cpo9iter_moveE - _ZN39_INTERNAL_a97a4875_4_k_cu_2528606c_27594cuda3std3__48in_placeE)
_ZN39_INTERNAL_a97a4875_4_k_cu_2528606c_27594cuda3std3__48in_placeE:
	.zero		1
	.type		_ZN39_INTERNAL_a97a4875_4_k_cu_2528606c_27594cuda3std6ranges3__45__cpo9iter_moveE,@object
	.size		_ZN39_INTERNAL_a97a4875_4_k_cu_2528606c_27594cuda3std6ranges3__45__cpo9iter_moveE,(_ZN39_INTERNAL_a97a4875_4_k_cu_2528606c_27594cuda3std3__45__cpo5beginE - _ZN39_INTERNAL_a97a4875_4_k_cu_2528606c_27594cuda3std6ranges3__45__cpo9iter_moveE)
_ZN39_INTERNAL_a97a4875_4_k_cu_2528606c_27594cuda3std6ranges3__45__cpo9iter_moveE:
	.zero		1
	.type		_ZN39_INTERNAL_a97a4875_4_k_cu_2528606c_27594cuda3std3__45__cpo5beginE,@object
	.size		_ZN39_INTERNAL_a97a4875_4_k_cu_2528606c_27594cuda3std3__45__cpo5beginE,(_ZN39_INTERNAL_a97a4875_4_k_cu_2528606c_27594cuda3std3__441_GLOBAL__N__a97a4875_4_k_cu_2528606c_27596ignoreE - _ZN39_INTERNAL_a97a4875_4_k_cu_2528606c_27594cuda3std3__45__cpo5beginE)
_ZN39_INTERNAL_a97a4875_4_k_cu_2528606c_27594cuda3std3__45__cpo5beginE:
	.zero		1
	.type		_ZN39_INTERNAL_a97a4875_4_k_cu_2528606c_27594cuda3std3__441_GLOBAL__N__a97a4875_4_k_cu_2528606c_27596ignoreE,@object
	.size		_ZN39_INTERNAL_a97a4875_4_k_cu_2528606c_27594cuda3std3__441_GLOBAL__N__a97a4875_4_k_cu_2528606c_27596ignoreE,(_ZN39_INTERNAL_a97a4875_4_k_cu_2528606c_27594cute7productE - _ZN39_INTERNAL_a97a4875_4_k_cu_2528606c_27594cuda3std3__441_GLOBAL__N__a97a4875_4_k_cu_2528606c_27596ignoreE)
_ZN39_INTERNAL_a97a4875_4_k_cu_2528606c_27594cuda3std3__441_GLOBAL__N__a97a4875_4_k_cu_2528606c_27596ignoreE:
	.zero		1
	.type		_ZN39_INTERNAL_a97a4875_4_k_cu_2528606c_27594cute7productE,@object
	.size		_ZN39_INTERNAL_a97a4875_4_k_cu_2528606c_27594cute7productE,(_ZN39_INTERNAL_a97a4875_4_k_cu_2528606c_27594cuda3std3__45__cpo3endE - _ZN39_INTERNAL_a97a4875_4_k_cu_2528606c_27594cute7productE)
_ZN39_INTERNAL_a97a4875_4_k_cu_2528606c_27594cute7productE:
	.zero		1
	.type		_ZN39_INTERNAL_a97a4875_4_k_cu_2528606c_27594cuda3std3__45__cpo3endE,@object
	.size		_ZN39_INTERNAL_a97a4875_4_k_cu_2528606c_27594cuda3std3__45__cpo3endE,(_ZN39_INTERNAL_a97a4875_4_k_cu_2528606c_27594cuda3std3__419piecewise_constructE - _ZN39_INTERNAL_a97a4875_4_k_cu_2528606c_27594cuda3std3__45__cpo3endE)
_ZN39_INTERNAL_a97a4875_4_k_cu_2528606c_27594cuda3std3__45__cpo3endE:
	.zero		1
	.type		_ZN39_INTERNAL_a97a4875_4_k_cu_2528606c_27594cuda3std3__419piecewise_constructE,@object
	.size		_ZN39_INTERNAL_a97a4875_4_k_cu_2528606c_27594cuda3std3__419piecewise_constructE,(_ZN39_INTERNAL_a97a4875_4_k_cu_2528606c_27594cuda3std3__45__cpo4cendE - _ZN39_INTERNAL_a97a4875_4_k_cu_2528606c_27594cuda3std3__419piecewise_constructE)
_ZN39_INTERNAL_a97a4875_4_k_cu_2528606c_27594cuda3std3__419piecewise_constructE:
	.zero		1
	.type		_ZN39_INTERNAL_a97a4875_4_k_cu_2528606c_27594cuda3std3__45__cpo4cendE,@object
	.size		_ZN39_INTERNAL_a97a4875_4_k_cu_2528606c_27594cuda3std3__45__cpo4cendE,(_ZN39_INTERNAL_a97a4875_4_k_cu_2528606c_27594cuda3std6ranges3__45__cpo4swapE - _ZN39_INTERNAL_a97a4875_4_k_cu_2528606c_27594cuda3std3__45__cpo4cendE)
_ZN39_INTERNAL_a97a4875_4_k_cu_2528606c_27594cuda3std3__45__cpo4cendE:
	.zero		1
	.type		_ZN39_INTERNAL_a97a4875_4_k_cu_2528606c_27594cuda3std6ranges3__45__cpo4swapE,@object
	.size		_ZN39_INTERNAL_a97a4875_4_k_cu_2528606c_27594cuda3std6ranges3__45__cpo4swapE,(.L_8 - _ZN39_INTERNAL_a97a4875_4_k_cu_2528606c_27594cuda3std6ranges3__45__cpo4swapE)
_ZN39_INTERNAL_a97a4875_4_k_cu_2528606c_27594cuda3std6ranges3__45__cpo4swapE:
	.zero		1
.L_8:


//--------------------- .nv.constant0._ZN7cutlass13device_kernelINS_4gemm6kernel13GemmUniversalIN4cute5tupleIJiiiiEEENS1_10collective13CollectiveMmaINS1_34MainloopSm90TmaGmmaWarpSpecializedILi3ENS5_IJNS4_1CILi1EEENSA_ILi2EEESB_EEENS1_35KernelTmaWarpSpecializedCooperativeEEENS5_IJNSA_ILi128EEESG_NSA_ILi32EEEEEENS_6half_tENS5_IJlSB_lEEESJ_SK_NS4_8TiledMMAINS4_8MMA_AtomIJNS4_4SM904GMMA26MMA_64x128x16_F32F16F16_SSILNSO_5MajorE0ELSQ_0ELNSO_7ScaleInE1ELSR_1EEEEEENS4_6LayoutINS5_IJSC_SB_SB_EEENS5_IJSB_NSA_ILi0EEESW_EEEEENS5_IJNS4_10UnderscoreESZ_SZ_EEEEENS4_23SM90_TMA_LOAD_MULTICASTENS4_14ComposedLayoutINS4_7SwizzleILi2ELi4ELi3EEENS4_18smem_ptr_flag_bitsILi16EEENSU_INS5_IJNSA_ILi8EEESH_EEENS5_IJSH_SB_EEEEEEEvNS4_8identityENS4_13SM90_TMA_LOADES1C_vS1D_EENS_8epilogue10collective6detail29Sm90TmaWarpSpecializedAdapterINS1H_15DefaultEpilogueISJ_SK_SK_NS1G_6thread17LinearCombinationISJ_Li1EffLNS1L_9ScaleType4KindE0ELNS_15FloatRoundStyleE2ESJ_EENS1_15EpilogueDefaultEEEEEvvEEEEvNT_6ParamsE --------------------------
	.section	.nv.constant0._ZN7cutlass13device_kernelINS_4gemm6kernel13GemmUniversalIN4cute5tupleIJiiiiEEENS1_10collective13CollectiveMmaINS1_34MainloopSm90TmaGmmaWarpSpecializedILi3ENS5_IJNS4_1CILi1EEENSA_ILi2EEESB_EEENS1_35KernelTmaWarpSpecializedCooperativeEEENS5_IJNSA_ILi128EEESG_NSA_ILi32EEEEEENS_6half_tENS5_IJlSB_lEEESJ_SK_NS4_8TiledMMAINS4_8MMA_AtomIJNS4_4SM904GMMA26MMA_64x128x16_F32F16F16_SSILNSO_5MajorE0ELSQ_0ELNSO_7ScaleInE1ELSR_1EEEEEENS4_6LayoutINS5_IJSC_SB_SB_EEENS5_IJSB_NSA_ILi0EEESW_EEEEENS5_IJNS4_10UnderscoreESZ_SZ_EEEEENS4_23SM90_TMA_LOAD_MULTICASTENS4_14ComposedLayoutINS4_7SwizzleILi2ELi4ELi3EEENS4_18smem_ptr_flag_bitsILi16EEENSU_INS5_IJNSA_ILi8EEESH_EEENS5_IJSH_SB_EEEEEEEvNS4_8identityENS4_13SM90_TMA_LOADES1C_vS1D_EENS_8epilogue10collective6detail29Sm90TmaWarpSpecializedAdapterINS1H_15DefaultEpilogueISJ_SK_SK_NS1G_6thread17LinearCombinationISJ_Li1EffLNS1L_9ScaleType4KindE0ELNS_15FloatRoundStyleE2ESJ_EENS1_15EpilogueDefaultEEEEEvvEEEEvNT_6ParamsE,"a",@progbits
	.sectionflags	@""
	.align	4
.nv.constant0._ZN7cutlass13device_kernelINS_4gemm6kernel13GemmUniversalIN4cute5tupleIJiiiiEEENS1_10collective13CollectiveMmaINS1_34MainloopSm90TmaGmmaWarpSpecializedILi3ENS5_IJNS4_1CILi1EEENSA_ILi2EEESB_EEENS1_35KernelTmaWarpSpecializedCooperativeEEENS5_IJNSA_ILi128EEESG_NSA_ILi32EEEEEENS_6half_tENS5_IJlSB_lEEESJ_SK_NS4_8TiledMMAINS4_8MMA_AtomIJNS4_4SM904GMMA26MMA_64x128x16_F32F16F16_SSILNSO_5MajorE0ELSQ_0ELNSO_7ScaleInE1ELSR_1EEEEEENS4_6LayoutINS5_IJSC_SB_SB_EEENS5_IJSB_NSA_ILi0EEESW_EEEEENS5_IJNS4_10UnderscoreESZ_SZ_EEEEENS4_23SM90_TMA_LOAD_MULTICASTENS4_14ComposedLayoutINS4_7SwizzleILi2ELi4ELi3EEENS4_18smem_ptr_flag_bitsILi16EEENSU_INS5_IJNSA_ILi8EEESH_EEENS5_IJSH_SB_EEEEEEEvNS4_8identityENS4_13SM90_TMA_LOADES1C_vS1D_EENS_8epilogue10collective6detail29Sm90TmaWarpSpecializedAdapterINS1H_15DefaultEpilogueISJ_SK_SK_NS1G_6thread17LinearCombinationISJ_Li1EffLNS1L_9ScaleType4KindE0ELNS_15FloatRoundStyleE2ESJ_EENS1_15EpilogueDefaultEEEEEvvEEEEvNT_6ParamsE:
	.zero		1664


//--------------------- SYMBOLS --------------------------

	.type		.nv.reservedSmem.offset0,@object
	.size		.nv.reservedSmem.offset0,0x4
	.type		__assertfail,@function
